//
// Generated by NVIDIA NVVM Compiler
//
// Compiler Build ID: CL-36424714
// Cuda compilation tools, release 13.0, V13.0.88
// Based on NVVM 20.0.0
//

.version 9.0
.target sm_100
.address_size 64

	// .globl	_Z14_extend_kernelI6__halfEvPT_S2_iii
.global .align 1 .b8 _ZN34_INTERNAL_bbeaf154_4_k_cu_78e862644cuda3std3__45__cpo5beginE[1];
.global .align 1 .b8 _ZN34_INTERNAL_bbeaf154_4_k_cu_78e862644cuda3std3__45__cpo3endE[1];
.global .align 1 .b8 _ZN34_INTERNAL_bbeaf154_4_k_cu_78e862644cuda3std3__45__cpo6cbeginE[1];
.global .align 1 .b8 _ZN34_INTERNAL_bbeaf154_4_k_cu_78e862644cuda3std3__45__cpo4cendE[1];
.global .align 1 .b8 _ZN34_INTERNAL_bbeaf154_4_k_cu_78e862644cuda3std3__45__cpo6rbeginE[1];
.global .align 1 .b8 _ZN34_INTERNAL_bbeaf154_4_k_cu_78e862644cuda3std3__45__cpo4rendE[1];
.global .align 1 .b8 _ZN34_INTERNAL_bbeaf154_4_k_cu_78e862644cuda3std3__45__cpo7crbeginE[1];
.global .align 1 .b8 _ZN34_INTERNAL_bbeaf154_4_k_cu_78e862644cuda3std3__45__cpo5crendE[1];
.global .align 1 .b8 _ZN34_INTERNAL_bbeaf154_4_k_cu_78e862644cuda3std3__436_GLOBAL__N__bbeaf154_4_k_cu_78e862646ignoreE[1];
.global .align 1 .b8 _ZN34_INTERNAL_bbeaf154_4_k_cu_78e862644cuda3std3__419piecewise_constructE[1];
.global .align 1 .b8 _ZN34_INTERNAL_bbeaf154_4_k_cu_78e862644cuda3std3__48in_placeE[1];
.global .align 1 .b8 _ZN34_INTERNAL_bbeaf154_4_k_cu_78e862644cuda3std3__420unreachable_sentinelE[1];
.global .align 1 .b8 _ZN34_INTERNAL_bbeaf154_4_k_cu_78e862644cuda3std3__47nulloptE[1];
.global .align 1 .b8 _ZN34_INTERNAL_bbeaf154_4_k_cu_78e862644cuda3std3__48unexpectE[1];
.global .align 1 .b8 _ZN34_INTERNAL_bbeaf154_4_k_cu_78e862644cuda3std6ranges3__45__cpo4swapE[1];
.global .align 1 .b8 _ZN34_INTERNAL_bbeaf154_4_k_cu_78e862644cuda3std6ranges3__45__cpo9iter_moveE[1];
.global .align 1 .b8 _ZN34_INTERNAL_bbeaf154_4_k_cu_78e862644cuda3std6ranges3__45__cpo5beginE[1];
.global .align 1 .b8 _ZN34_INTERNAL_bbeaf154_4_k_cu_78e862644cuda3std6ranges3__45__cpo3endE[1];
.global .align 1 .b8 _ZN34_INTERNAL_bbeaf154_4_k_cu_78e862644cuda3std6ranges3__45__cpo6cbeginE[1];
.global .align 1 .b8 _ZN34_INTERNAL_bbeaf154_4_k_cu_78e862644cuda3std6ranges3__45__cpo4cendE[1];
.global .align 1 .b8 _ZN34_INTERNAL_bbeaf154_4_k_cu_78e862644cuda3std6ranges3__45__cpo7advanceE[1];
.global .align 1 .b8 _ZN34_INTERNAL_bbeaf154_4_k_cu_78e862644cuda3std6ranges3__45__cpo9iter_swapE[1];
.global .align 1 .b8 _ZN34_INTERNAL_bbeaf154_4_k_cu_78e862644cuda3std6ranges3__45__cpo4nextE[1];
.global .align 1 .b8 _ZN34_INTERNAL_bbeaf154_4_k_cu_78e862644cuda3std6ranges3__45__cpo4prevE[1];
.global .align 1 .b8 _ZN34_INTERNAL_bbeaf154_4_k_cu_78e862644cuda3std6ranges3__45__cpo4dataE[1];
.global .align 1 .b8 _ZN34_INTERNAL_bbeaf154_4_k_cu_78e862644cuda3std6ranges3__45__cpo5cdataE[1];
.global .align 1 .b8 _ZN34_INTERNAL_bbeaf154_4_k_cu_78e862644cuda3std6ranges3__45__cpo4sizeE[1];
.global .align 1 .b8 _ZN34_INTERNAL_bbeaf154_4_k_cu_78e862644cuda3std6ranges3__45__cpo5ssizeE[1];
.global .align 1 .b8 _ZN34_INTERNAL_bbeaf154_4_k_cu_78e862644cuda3std6ranges3__45__cpo8distanceE[1];
.global .align 1 .b8 _ZN34_INTERNAL_bbeaf154_4_k_cu_78e862646thrust24THRUST_300001_SM_1000_NS6system6detail10sequential3seqE[1];
.global .align 1 .b8 _ZN34_INTERNAL_bbeaf154_4_k_cu_78e862646thrust24THRUST_300001_SM_1000_NS12placeholders2_1E[1];
.global .align 1 .b8 _ZN34_INTERNAL_bbeaf154_4_k_cu_78e862646thrust24THRUST_300001_SM_1000_NS12placeholders2_2E[1];
.global .align 1 .b8 _ZN34_INTERNAL_bbeaf154_4_k_cu_78e862646thrust24THRUST_300001_SM_1000_NS12placeholders2_3E[1];
.global .align 1 .b8 _ZN34_INTERNAL_bbeaf154_4_k_cu_78e862646thrust24THRUST_300001_SM_1000_NS12placeholders2_4E[1];
.global .align 1 .b8 _ZN34_INTERNAL_bbeaf154_4_k_cu_78e862646thrust24THRUST_300001_SM_1000_NS12placeholders2_5E[1];
.global .align 1 .b8 _ZN34_INTERNAL_bbeaf154_4_k_cu_78e862646thrust24THRUST_300001_SM_1000_NS12placeholders2_6E[1];
.global .align 1 .b8 _ZN34_INTERNAL_bbeaf154_4_k_cu_78e862646thrust24THRUST_300001_SM_1000_NS12placeholders2_7E[1];
.global .align 1 .b8 _ZN34_INTERNAL_bbeaf154_4_k_cu_78e862646thrust24THRUST_300001_SM_1000_NS12placeholders2_8E[1];
.global .align 1 .b8 _ZN34_INTERNAL_bbeaf154_4_k_cu_78e862646thrust24THRUST_300001_SM_1000_NS12placeholders2_9E[1];
.global .align 1 .b8 _ZN34_INTERNAL_bbeaf154_4_k_cu_78e862646thrust24THRUST_300001_SM_1000_NS12placeholders3_10E[1];

.visible .entry _Z14_extend_kernelI6__halfEvPT_S2_iii(
	.param .u64 .ptr .align 1 _Z14_extend_kernelI6__halfEvPT_S2_iii_param_0,
	.param .u64 .ptr .align 1 _Z14_extend_kernelI6__halfEvPT_S2_iii_param_1,
	.param .u32 _Z14_extend_kernelI6__halfEvPT_S2_iii_param_2,
	.param .u32 _Z14_extend_kernelI6__halfEvPT_S2_iii_param_3,
	.param .u32 _Z14_extend_kernelI6__halfEvPT_S2_iii_param_4
)
{
	.reg .pred 	%p<7>;
	.reg .b16 	%rs<6>;
	.reg .b32 	%r<50>;
	.reg .b64 	%rd<23>;

	ld.param.u64 	%rd3, [_Z14_extend_kernelI6__halfEvPT_S2_iii_param_0];
	ld.param.u64 	%rd4, [_Z14_extend_kernelI6__halfEvPT_S2_iii_param_1];
	ld.param.u32 	%r13, [_Z14_extend_kernelI6__halfEvPT_S2_iii_param_2];
	ld.param.u32 	%r14, [_Z14_extend_kernelI6__halfEvPT_S2_iii_param_3];
	ld.param.u32 	%r15, [_Z14_extend_kernelI6__halfEvPT_S2_iii_param_4];
	cvta.to.global.u64 	%rd1, %rd4;
	cvta.to.global.u64 	%rd2, %rd3;
	mov.u32 	%r16, %tid.x;
	mov.u32 	%r17, %ctaid.x;
	mov.u32 	%r1, %ntid.x;
	mad.lo.s32 	%r48, %r17, %r1, %r16;
	setp.ge.s32 	%p1, %r48, %r15;
	@%p1 bra 	$L__BB0_7;
	mov.u32 	%r18, %nctaid.x;
	mul.lo.s32 	%r3, %r1, %r18;
	add.s32 	%r19, %r48, %r3;
	max.s32 	%r20, %r15, %r19;
	setp.lt.s32 	%p2, %r19, %r15;
	selp.u32 	%r21, 1, 0, %p2;
	add.s32 	%r22, %r19, %r21;
	sub.s32 	%r23, %r20, %r22;
	div.u32 	%r24, %r23, %r3;
	add.s32 	%r4, %r24, %r21;
	and.b32  	%r25, %r4, 3;
	setp.eq.s32 	%p3, %r25, 3;
	@%p3 bra 	$L__BB0_4;
	add.s32 	%r26, %r4, 1;
	and.b32  	%r27, %r26, 3;
	neg.s32 	%r46, %r27;
$L__BB0_3:
	.pragma "nounroll";
	mul.wide.s32 	%rd5, %r48, 2;
	add.s64 	%rd6, %rd1, %rd5;
	rem.s32 	%r28, %r48, %r13;
	div.s32 	%r29, %r48, %r14;
	mad.lo.s32 	%r30, %r29, %r13, %r28;
	mul.wide.s32 	%rd7, %r30, 2;
	add.s64 	%rd8, %rd2, %rd7;
	ld.global.u16 	%rs1, [%rd8];
	st.global.u16 	[%rd6], %rs1;
	add.s32 	%r48, %r48, %r3;
	add.s32 	%r46, %r46, 1;
	setp.ne.s32 	%p4, %r46, 0;
	@%p4 bra 	$L__BB0_3;
$L__BB0_4:
	setp.lt.u32 	%p5, %r4, 3;
	@%p5 bra 	$L__BB0_7;
	mul.wide.s32 	%rd13, %r3, 2;
$L__BB0_6:
	rem.s32 	%r31, %r48, %r13;
	div.s32 	%r32, %r48, %r14;
	mad.lo.s32 	%r33, %r32, %r13, %r31;
	mul.wide.s32 	%rd9, %r48, 2;
	add.s64 	%rd10, %rd1, %rd9;
	mul.wide.s32 	%rd11, %r33, 2;
	add.s64 	%rd12, %rd2, %rd11;
	ld.global.u16 	%rs2, [%rd12];
	st.global.u16 	[%rd10], %rs2;
	add.s32 	%r34, %r48, %r3;
	rem.s32 	%r35, %r34, %r13;
	div.s32 	%r36, %r34, %r14;
	mad.lo.s32 	%r37, %r36, %r13, %r35;
	add.s64 	%rd14, %rd10, %rd13;
	mul.wide.s32 	%rd15, %r37, 2;
	add.s64 	%rd16, %rd2, %rd15;
	ld.global.u16 	%rs3, [%rd16];
	st.global.u16 	[%rd14], %rs3;
	add.s32 	%r38, %r34, %r3;
	rem.s32 	%r39, %r38, %r13;
	div.s32 	%r40, %r38, %r14;
	mad.lo.s32 	%r41, %r40, %r13, %r39;
	add.s64 	%rd17, %rd14, %rd13;
	mul.wide.s32 	%rd18, %r41, 2;
	add.s64 	%rd19, %rd2, %rd18;
	ld.global.u16 	%rs4, [%rd19];
	st.global.u16 	[%rd17], %rs4;
	add.s32 	%r42, %r38, %r3;
	rem.s32 	%r43, %r42, %r13;
	div.s32 	%r44, %r42, %r14;
	mad.lo.s32 	%r45, %r44, %r13, %r43;
	add.s64 	%rd20, %rd17, %rd13;
	mul.wide.s32 	%rd21, %r45, 2;
	add.s64 	%rd22, %rd2, %rd21;
	ld.global.u16 	%rs5, [%rd22];
	st.global.u16 	[%rd20], %rs5;
	add.s32 	%r48, %r42, %r3;
	setp.lt.s32 	%p6, %r48, %r15;
	@%p6 bra 	$L__BB0_6;
$L__BB0_7:
	ret;

}
	// .globl	_Z14_extend_kernelIfEvPT_S1_iii
.visible .entry _Z14_extend_kernelIfEvPT_S1_iii(
	.param .u64 .ptr .align 1 _Z14_extend_kernelIfEvPT_S1_iii_param_0,
	.param .u64 .ptr .align 1 _Z14_extend_kernelIfEvPT_S1_iii_param_1,
	.param .u32 _Z14_extend_kernelIfEvPT_S1_iii_param_2,
	.param .u32 _Z14_extend_kernelIfEvPT_S1_iii_param_3,
	.param .u32 _Z14_extend_kernelIfEvPT_S1_iii_param_4
)
{
	.reg .pred 	%p<7>;
	.reg .b32 	%r<50>;
	.reg .b32 	%f<6>;
	.reg .b64 	%rd<23>;

	ld.param.u64 	%rd3, [_Z14_extend_kernelIfEvPT_S1_iii_param_0];
	ld.param.u64 	%rd4, [_Z14_extend_kernelIfEvPT_S1_iii_param_1];
	ld.param.u32 	%r13, [_Z14_extend_kernelIfEvPT_S1_iii_param_2];
	ld.param.u32 	%r14, [_Z14_extend_kernelIfEvPT_S1_iii_param_3];
	ld.param.u32 	%r15, [_Z14_extend_kernelIfEvPT_S1_iii_param_4];
	cvta.to.global.u64 	%rd1, %rd4;
	cvta.to.global.u64 	%rd2, %rd3;
	mov.u32 	%r16, %tid.x;
	mov.u32 	%r17, %ctaid.x;
	mov.u32 	%r1, %ntid.x;
	mad.lo.s32 	%r48, %r17, %r1, %r16;
	setp.ge.s32 	%p1, %r48, %r15;
	@%p1 bra 	$L__BB1_7;
	mov.u32 	%r18, %nctaid.x;
	mul.lo.s32 	%r3, %r1, %r18;
	add.s32 	%r19, %r48, %r3;
	max.s32 	%r20, %r15, %r19;
	setp.lt.s32 	%p2, %r19, %r15;
	selp.u32 	%r21, 1, 0, %p2;
	add.s32 	%r22, %r19, %r21;
	sub.s32 	%r23, %r20, %r22;
	div.u32 	%r24, %r23, %r3;
	add.s32 	%r4, %r24, %r21;
	and.b32  	%r25, %r4, 3;
	setp.eq.s32 	%p3, %r25, 3;
	@%p3 bra 	$L__BB1_4;
	add.s32 	%r26, %r4, 1;
	and.b32  	%r27, %r26, 3;
	neg.s32 	%r46, %r27;
$L__BB1_3:
	.pragma "nounroll";
	mul.wide.s32 	%rd5, %r48, 4;
	add.s64 	%rd6, %rd1, %rd5;
	rem.s32 	%r28, %r48, %r13;
	div.s32 	%r29, %r48, %r14;
	mad.lo.s32 	%r30, %r29, %r13, %r28;
	mul.wide.s32 	%rd7, %r30, 4;
	add.s64 	%rd8, %rd2, %rd7;
	ld.global.f32 	%f1, [%rd8];
	st.global.f32 	[%rd6], %f1;
	add.s32 	%r48, %r48, %r3;
	add.s32 	%r46, %r46, 1;
	setp.ne.s32 	%p4, %r46, 0;
	@%p4 bra 	$L__BB1_3;
$L__BB1_4:
	setp.lt.u32 	%p5, %r4, 3;
	@%p5 bra 	$L__BB1_7;
	mul.wide.s32 	%rd15, %r3, 4;
$L__BB1_6:
	rem.s32 	%r31, %r48, %r13;
	div.s32 	%r32, %r48, %r14;
	mad.lo.s32 	%r33, %r32, %r13, %r31;
	mul.wide.s32 	%rd9, %r33, 4;
	add.s64 	%rd10, %rd2, %rd9;
	ld.global.f32 	%f2, [%rd10];
	mul.wide.s32 	%rd11, %r48, 4;
	add.s64 	%rd12, %rd1, %rd11;
	st.global.f32 	[%rd12], %f2;
	add.s32 	%r34, %r48, %r3;
	rem.s32 	%r35, %r34, %r13;
	div.s32 	%r36, %r34, %r14;
	mad.lo.s32 	%r37, %r36, %r13, %r35;
	mul.wide.s32 	%rd13, %r37, 4;
	add.s64 	%rd14, %rd2, %rd13;
	ld.global.f32 	%f3, [%rd14];
	add.s64 	%rd16, %rd12, %rd15;
	st.global.f32 	[%rd16], %f3;
	add.s32 	%r38, %r34, %r3;
	rem.s32 	%r39, %r38, %r13;
	div.s32 	%r40, %r38, %r14;
	mad.lo.s32 	%r41, %r40, %r13, %r39;
	mul.wide.s32 	%rd17, %r41, 4;
	add.s64 	%rd18, %rd2, %rd17;
	ld.global.f32 	%f4, [%rd18];
	add.s64 	%rd19, %rd16, %rd15;
	st.global.f32 	[%rd19], %f4;
	add.s32 	%r42, %r38, %r3;
	rem.s32 	%r43, %r42, %r13;
	div.s32 	%r44, %r42, %r14;
	mad.lo.s32 	%r45, %r44, %r13, %r43;
	mul.wide.s32 	%rd20, %r45, 4;
	add.s64 	%rd21, %rd2, %rd20;
	ld.global.f32 	%f5, [%rd21];
	add.s64 	%rd22, %rd19, %rd15;
	st.global.f32 	[%rd22], %f5;
	add.s32 	%r48, %r42, %r3;
	setp.lt.s32 	%p6, %r48, %r15;
	@%p6 bra 	$L__BB1_6;
$L__BB1_7:
	ret;

}
	// .globl	_ZN3cub18CUB_300001_SM_10006detail11EmptyKernelIvEEvv
.visible .entry _ZN3cub18CUB_300001_SM_10006detail11EmptyKernelIvEEvv()
{


	ret;

}


// ===== COMPILED SASS (sm_100) =====

	.target	sm_100

	.elftype	@"ET_EXEC"


//--------------------- .note.nv.tkinfo           --------------------------
	.section	.note.nv.tkinfo,"",@"SHT_NOTE"
	.sectionflags	@"SHF_NOTE_NV_TKINFO"
	.tkinfo
        /*0018*/ 	.word	0x00000002
        /*0030*/ 	.string	""
        /*0030*/ 	.string	"ptxas"
        /*0030*/ 	.string	"Cuda compilation tools, release 13.0, V13.0.88"
        /*0030*/ 	.string	"Build cuda_13.0.r13.0/compiler.36424714_0"
        /*0030*/ 	.string	"-arch sm_100 -m 64 "



//--------------------- .note.nv.cuinfo           --------------------------
	.section	.note.nv.cuinfo,"",@"SHT_NOTE"
	.sectionflags	@"SHF_NOTE_NV_CUINFO"
        /*0018*/ 	.short	0x0002
        /*001a*/ 	.short	0x0064
        /*001c*/ 	.short	0x0082
	.zero		2


//--------------------- .nv.info                  --------------------------
	.section	.nv.info,"",@"SHT_CUDA_INFO"
	.align	4


	//----- nvinfo : EIATTR_REGCOUNT
	.align		4
        /*0000*/ 	.byte	0x04, 0x2f
        /*0002*/ 	.short	(.L_41 - .L_40)
	.align		4
.L_40:
        /*0004*/ 	.word	index@(_Z14_extend_kernelI6__halfEvPT_S2_iii)
        /*0008*/ 	.word	0x0000001e


	//----- nvinfo : EIATTR_FRAME_SIZE
	.align		4
.L_41:
        /*000c*/ 	.byte	0x04, 0x11
        /*000e*/ 	.short	(.L_43 - .L_42)
	.align		4
.L_42:
        /*0010*/ 	.word	index@(_Z14_extend_kernelI6__halfEvPT_S2_iii)
        /*0014*/ 	.word	0x00000000


	//----- nvinfo : EIATTR_REGCOUNT
	.align		4
.L_43:
        /*0018*/ 	.byte	0x04, 0x2f
        /*001a*/ 	.short	(.L_45 - .L_44)
	.align		4
.L_44:
        /*001c*/ 	.word	index@(_Z14_extend_kernelIfEvPT_S1_iii)
        /*0020*/ 	.word	0x0000001e


	//----- nvinfo : EIATTR_FRAME_SIZE
	.align		4
.L_45:
        /*0024*/ 	.byte	0x04, 0x11
        /*0026*/ 	.short	(.L_47 - .L_46)
	.align		4
.L_46:
        /*0028*/ 	.word	index@(_Z14_extend_kernelIfEvPT_S1_iii)
        /*002c*/ 	.word	0x00000000


	//----- nvinfo : EIATTR_REGCOUNT
	.align		4
.L_47:
        /*0030*/ 	.byte	0x04, 0x2f
        /*0032*/ 	.short	(.L_49 - .L_48)
	.align		4
.L_48:
        /*0034*/ 	.word	index@(_ZN3cub18CUB_300001_SM_10006detail11EmptyKernelIvEEvv)
        /*0038*/ 	.word	0x00000004


	//----- nvinfo : EIATTR_FRAME_SIZE
	.align		4
.L_49:
        /*003c*/ 	.byte	0x04, 0x11
        /*003e*/ 	.short	(.L_51 - .L_50)
	.align		4
.L_50:
        /*0040*/ 	.word	index@(_ZN3cub18CUB_300001_SM_10006detail11EmptyKernelIvEEvv)
        /*0044*/ 	.word	0x00000000


	//----- nvinfo : EIATTR_MIN_STACK_SIZE
	.align		4
.L_51:
        /*0048*/ 	.byte	0x04, 0x12
        /*004a*/ 	.short	(.L_53 - .L_52)
	.align		4
.L_52:
        /*004c*/ 	.word	index@(_ZN3cub18CUB_300001_SM_10006detail11EmptyKernelIvEEvv)
        /*0050*/ 	.word	0x00000000


	//----- nvinfo : EIATTR_MIN_STACK_SIZE
	.align		4
.L_53:
        /*0054*/ 	.byte	0x04, 0x12
        /*0056*/ 	.short	(.L_55 - .L_54)
	.align		4
.L_54:
        /*0058*/ 	.word	index@(_Z14_extend_kernelIfEvPT_S1_iii)
        /*005c*/ 	.word	0x00000000


	//----- nvinfo : EIATTR_MIN_STACK_SIZE
	.align		4
.L_55:
        /*0060*/ 	.byte	0x04, 0x12
        /*0062*/ 	.short	(.L_57 - .L_56)
	.align		4
.L_56:
        /*0064*/ 	.word	index@(_Z14_extend_kernelI6__halfEvPT_S2_iii)
        /*0068*/ 	.word	0x00000000
.L_57:


//--------------------- .nv.compat                --------------------------
	.section	.nv.compat,"",@"SHT_CUDA_COMPAT_INFO"
	.align	4
        /*0000*/ 	.byte	0x02, 0x09, 0x00, 0x00, 0x02, 0x02, 0x01, 0x00, 0x02, 0x05, 0x05, 0x00, 0x03, 0x07, 0x01, 0x01
        /*0010*/ 	.byte	0x02, 0x03, 0x00, 0x00, 0x02, 0x06, 0x01, 0x00, 0x04, 0x0b, 0x08, 0x00, 0x09, 0x00, 0x00, 0x00
        /*0020*/ 	.byte	0x00, 0x00, 0x00, 0x00


//--------------------- .nv.info._ZN3cub18CUB_300001_SM_10006detail11EmptyKernelIvEEvv --------------------------
	.section	.nv.info._ZN3cub18CUB_300001_SM_10006detail11EmptyKernelIvEEvv,"",@"SHT_CUDA_INFO"
	.sectionflags	@""
	.align	4


	//----- nvinfo : EIATTR_CUDA_API_VERSION
	.align		4
        /*0000*/ 	.byte	0x04, 0x37
        /*0002*/ 	.short	(.L_59 - .L_58)
.L_58:
        /*0004*/ 	.word	0x00000082


	//----- nvinfo : EIATTR_SPARSE_MMA_MASK
	.align		4
.L_59:
        /*0008*/ 	.byte	0x03, 0x50
        /*000a*/ 	.short	0x0000


	//----- nvinfo : EIATTR_MAXREG_COUNT
	.align		4
        /*000c*/ 	.byte	0x03, 0x1b
        /*000e*/ 	.short	0x00ff


	//----- nvinfo : EIATTR_MERCURY_ISA_VERSION
	.align		4
        /*0010*/ 	.byte	0x03, 0x5f
        /*0012*/ 	.short	0x0101


	//----- nvinfo : EIATTR_VRC_CTA_INIT_COUNT
	.align		4
        /*0014*/ 	.byte	0x02, 0x4a
	.zero		1
	.zero		1


	//----- nvinfo : EIATTR_EXIT_INSTR_OFFSETS
	.align		4
        /*0018*/ 	.byte	0x04, 0x1c
        /*001a*/ 	.short	(.L_61 - .L_60)


	//   ....[0]....
.L_60:
        /*001c*/ 	.word	0x00000010


	//----- nvinfo : EIATTR_SW_WAR
	.align		4
.L_61:
        /*0020*/ 	.byte	0x04, 0x36
        /*0022*/ 	.short	(.L_63 - .L_62)
.L_62:
        /*0024*/ 	.word	0x00000008
.L_63:


//--------------------- .nv.info._Z14_extend_kernelIfEvPT_S1_iii --------------------------
	.section	.nv.info._Z14_extend_kernelIfEvPT_S1_iii,"",@"SHT_CUDA_INFO"
	.sectionflags	@""
	.align	4


	//----- nvinfo : EIATTR_CUDA_API_VERSION
	.align		4
        /*0000*/ 	.byte	0x04, 0x37
        /*0002*/ 	.short	(.L_65 - .L_64)
.L_64:
        /*0004*/ 	.word	0x00000082


	//----- nvinfo : EIATTR_KPARAM_INFO
	.align		4
.L_65:
        /*0008*/ 	.byte	0x04, 0x17
        /*000a*/ 	.short	(.L_67 - .L_66)
.L_66:
        /*000c*/ 	.word	0x00000000
        /*0010*/ 	.short	0x0004
        /*0012*/ 	.short	0x0018
        /*0014*/ 	.byte	0x00, 0xf0, 0x11, 0x00


	//----- nvinfo : EIATTR_KPARAM_INFO
	.align		4
.L_67:
        /*0018*/ 	.byte	0x04, 0x17
        /*001a*/ 	.short	(.L_69 - .L_68)
.L_68:
        /*001c*/ 	.word	0x00000000
        /*0020*/ 	.short	0x0003
        /*0022*/ 	.short	0x0014
        /*0024*/ 	.byte	0x00, 0xf0, 0x11, 0x00


	//----- nvinfo : EIATTR_KPARAM_INFO
	.align		4
.L_69:
        /*0028*/ 	.byte	0x04, 0x17
        /*002a*/ 	.short	(.L_71 - .L_70)
.L_70:
        /*002c*/ 	.word	0x00000000
        /*0030*/ 	.short	0x0002
        /*0032*/ 	.short	0x0010
        /*0034*/ 	.byte	0x00, 0xf0, 0x11, 0x00


	//----- nvinfo : EIATTR_KPARAM_INFO
	.align		4
.L_71:
        /*0038*/ 	.byte	0x04, 0x17
        /*003a*/ 	.short	(.L_73 - .L_72)
.L_72:
        /*003c*/ 	.word	0x00000000
        /*0040*/ 	.short	0x0001
        /*0042*/ 	.short	0x0008
        /*0044*/ 	.byte	0x00, 0xf5, 0x21, 0x00


	//----- nvinfo : EIATTR_KPARAM_INFO
	.align		4
.L_73:
        /*0048*/ 	.byte	0x04, 0x17
        /*004a*/ 	.short	(.L_75 - .L_74)
.L_74:
        /*004c*/ 	.word	0x00000000
        /*0050*/ 	.short	0x0000
        /*0052*/ 	.short	0x0000
        /*0054*/ 	.byte	0x00, 0xf5, 0x21, 0x00


	//----- nvinfo : EIATTR_SPARSE_MMA_MASK
	.align		4
.L_75:
        /*0058*/ 	.byte	0x03, 0x50
        /*005a*/ 	.short	0x0000


	//----- nvinfo : EIATTR_MAXREG_COUNT
	.align		4
        /*005c*/ 	.byte	0x03, 0x1b
        /*005e*/ 	.short	0x00ff


	//----- nvinfo : EIATTR_MERCURY_ISA_VERSION
	.align		4
        /*0060*/ 	.byte	0x03, 0x5f
        /*0062*/ 	.short	0x0101


	//----- nvinfo : EIATTR_VRC_CTA_INIT_COUNT
	.align		4
        /*0064*/ 	.byte	0x02, 0x4a
	.zero		1
	.zero		1


	//----- nvinfo : EIATTR_EXIT_INSTR_OFFSETS
	.align		4
        /*0068*/ 	.byte	0x04, 0x1c
        /*006a*/ 	.short	(.L_77 - .L_76)


	//   ....[0]....
.L_76:
        /*006c*/ 	.word	0x00000070


	//   ....[1]....
        /*0070*/ 	.word	0x00000670


	//   ....[2]....
        /*0074*/ 	.word	0x00001040


	//----- nvinfo : EIATTR_CRS_STACK_SIZE
	.align		4
.L_77:
        /*0078*/ 	.byte	0x04, 0x1e
        /*007a*/ 	.short	(.L_79 - .L_78)
.L_78:
        /*007c*/ 	.word	0x00000000


	//----- nvinfo : EIATTR_CBANK_PARAM_SIZE
	.align		4
.L_79:
        /*0080*/ 	.byte	0x03, 0x19
        /*0082*/ 	.short	0x001c


	//----- nvinfo : EIATTR_PARAM_CBANK
	.align		4
        /*0084*/ 	.byte	0x04, 0x0a
        /*0086*/ 	.short	(.L_81 - .L_80)
	.align		4
.L_80:
        /*0088*/ 	.word	index@(.nv.constant0._Z14_extend_kernelIfEvPT_S1_iii)
        /*008c*/ 	.short	0x0380
        /*008e*/ 	.short	0x001c


	//----- nvinfo : EIATTR_SW_WAR
	.align		4
.L_81:
        /*0090*/ 	.byte	0x04, 0x36
        /*0092*/ 	.short	(.L_83 - .L_82)
.L_82:
        /*0094*/ 	.word	0x00000008
.L_83:


//--------------------- .nv.info._Z14_extend_kernelI6__halfEvPT_S2_iii --------------------------
	.section	.nv.info._Z14_extend_kernelI6__halfEvPT_S2_iii,"",@"SHT_CUDA_INFO"
	.sectionflags	@""
	.align	4


	//----- nvinfo : EIATTR_CUDA_API_VERSION
	.align		4
        /*0000*/ 	.byte	0x04, 0x37
        /*0002*/ 	.short	(.L_85 - .L_84)
.L_84:
        /*0004*/ 	.word	0x00000082


	//----- nvinfo : EIATTR_KPARAM_INFO
	.align		4
.L_85:
        /*0008*/ 	.byte	0x04, 0x17
        /*000a*/ 	.short	(.L_87 - .L_86)
.L_86:
        /*000c*/ 	.word	0x00000000
        /*0010*/ 	.short	0x0004
        /*0012*/ 	.short	0x0018
        /*0014*/ 	.byte	0x00, 0xf0, 0x11, 0x00


	//----- nvinfo : EIATTR_KPARAM_INFO
	.align		4
.L_87:
        /*0018*/ 	.byte	0x04, 0x17
        /*001a*/ 	.short	(.L_89 - .L_88)
.L_88:
        /*001c*/ 	.word	0x00000000
        /*0020*/ 	.short	0x0003
        /*0022*/ 	.short	0x0014
        /*0024*/ 	.byte	0x00, 0xf0, 0x11, 0x00


	//----- nvinfo : EIATTR_KPARAM_INFO
	.align		4
.L_89:
        /*0028*/ 	.byte	0x04, 0x17
        /*002a*/ 	.short	(.L_91 - .L_90)
.L_90:
        /*002c*/ 	.word	0x00000000
        /*0030*/ 	.short	0x0002
        /*0032*/ 	.short	0x0010
        /*0034*/ 	.byte	0x00, 0xf0, 0x11, 0x00


	//----- nvinfo : EIATTR_KPARAM_INFO
	.align		4
.L_91:
        /*0038*/ 	.byte	0x04, 0x17
        /*003a*/ 	.short	(.L_93 - .L_92)
.L_92:
        /*003c*/ 	.word	0x00000000
        /*0040*/ 	.short	0x0001
        /*0042*/ 	.short	0x0008
        /*0044*/ 	.byte	0x00, 0xf5, 0x21, 0x00


	//----- nvinfo : EIATTR_KPARAM_INFO
	.align		4
.L_93:
        /*0048*/ 	.byte	0x04, 0x17
        /*004a*/ 	.short	(.L_95 - .L_94)
.L_94:
        /*004c*/ 	.word	0x00000000
        /*0050*/ 	.short	0x0000
        /*0052*/ 	.short	0x0000
        /*0054*/ 	.byte	0x00, 0xf5, 0x21, 0x00


	//----- nvinfo : EIATTR_SPARSE_MMA_MASK
	.align		4
.L_95:
        /*0058*/ 	.byte	0x03, 0x50
        /*005a*/ 	.short	0x0000


	//----- nvinfo : EIATTR_MAXREG_COUNT
	.align		4
        /*005c*/ 	.byte	0x03, 0x1b
        /*005e*/ 	.short	0x00ff


	//----- nvinfo : EIATTR_MERCURY_ISA_VERSION
	.align		4
        /*0060*/ 	.byte	0x03, 0x5f
        /*0062*/ 	.short	0x0101


	//----- nvinfo : EIATTR_VRC_CTA_INIT_COUNT
	.align		4
        /*0064*/ 	.byte	0x02, 0x4a
	.zero		1
	.zero		1


	//----- nvinfo : EIATTR_EXIT_INSTR_OFFSETS
	.align		4
        /*0068*/ 	.byte	0x04, 0x1c
        /*006a*/ 	.short	(.L_97 - .L_96)


	//   ....[0]....
.L_96:
        /*006c*/ 	.word	0x00000070


	//   ....[1]....
        /*0070*/ 	.word	0x00000670


	//   ....[2]....
        /*0074*/ 	.word	0x00001040


	//----- nvinfo : EIATTR_CRS_STACK_SIZE
	.align		4
.L_97:
        /*0078*/ 	.byte	0x04, 0x1e
        /*007a*/ 	.short	(.L_99 - .L_98)
.L_98:
        /*007c*/ 	.word	0x00000000


	//----- nvinfo : EIATTR_CBANK_PARAM_SIZE
	.align		4
.L_99:
        /*0080*/ 	.byte	0x03, 0x19
        /*0082*/ 	.short	0x001c


	//----- nvinfo : EIATTR_PARAM_CBANK
	.align		4
        /*0084*/ 	.byte	0x04, 0x0a
        /*0086*/ 	.short	(.L_101 - .L_100)
	.align		4
.L_100:
        /*0088*/ 	.word	index@(.nv.constant0._Z14_extend_kernelI6__halfEvPT_S2_iii)
        /*008c*/ 	.short	0x0380
        /*008e*/ 	.short	0x001c


	//----- nvinfo : EIATTR_SW_WAR
	.align		4
.L_101:
        /*0090*/ 	.byte	0x04, 0x36
        /*0092*/ 	.short	(.L_103 - .L_102)
.L_102:
        /*0094*/ 	.word	0x00000008
.L_103:


//--------------------- .nv.callgraph             --------------------------
	.section	.nv.callgraph,"",@"SHT_CUDA_CALLGRAPH"
	.align	4
	.sectionentsize	8
	.align		4
        /*0000*/ 	.word	0x00000000
	.align		4
        /*0004*/ 	.word	0xffffffff
	.align		4
        /*0008*/ 	.word	0x00000000
	.align		4
        /*000c*/ 	.word	0xfffffffe
	.align		4
        /*0010*/ 	.word	0x00000000
	.align		4
        /*0014*/ 	.word	0xfffffffd
	.align		4
        /*0018*/ 	.word	0x00000000
	.align		4
        /*001c*/ 	.word	0xfffffffc


//--------------------- .nv.constant4             --------------------------
	.section	.nv.constant4,"a",@progbits
	.align	8
	.align		8
.nv.constant4:
        /*0000*/ 	.dword	_ZN34_INTERNAL_bbeaf154_4_k_cu_78e862644cuda3std3__45__cpo5beginE
	.align		8
        /*0008*/ 	.dword	_ZN34_INTERNAL_bbeaf154_4_k_cu_78e862644cuda3std3__45__cpo3endE
	.align		8
        /*0010*/ 	.dword	_ZN34_INTERNAL_bbeaf154_4_k_cu_78e862644cuda3std3__45__cpo6cbeginE
	.align		8
        /*0018*/ 	.dword	_ZN34_INTERNAL_bbeaf154_4_k_cu_78e862644cuda3std3__45__cpo4cendE
	.align		8
        /*0020*/ 	.dword	_ZN34_INTERNAL_bbeaf154_4_k_cu_78e862644cuda3std3__45__cpo6rbeginE
	.align		8
        /*0028*/ 	.dword	_ZN34_INTERNAL_bbeaf154_4_k_cu_78e862644cuda3std3__45__cpo4rendE
	.align		8
        /*0030*/ 	.dword	_ZN34_INTERNAL_bbeaf154_4_k_cu_78e862644cuda3std3__45__cpo7crbeginE
	.align		8
        /*0038*/ 	.dword	_ZN34_INTERNAL_bbeaf154_4_k_cu_78e862644cuda3std3__45__cpo5crendE
	.align		8
        /*0040*/ 	.dword	_ZN34_INTERNAL_bbeaf154_4_k_cu_78e862644cuda3std3__436_GLOBAL__N__bbeaf154_4_k_cu_78e862646ignoreE
	.align		8
        /*0048*/ 	.dword	_ZN34_INTERNAL_bbeaf154_4_k_cu_78e862644cuda3std3__419piecewise_constructE
	.align		8
        /*0050*/ 	.dword	_ZN34_INTERNAL_bbeaf154_4_k_cu_78e862644cuda3std3__48in_placeE
	.align		8
        /*0058*/ 	.dword	_ZN34_INTERNAL_bbeaf154_4_k_cu_78e862644cuda3std3__420unreachable_sentinelE
	.align		8
        /*0060*/ 	.dword	_ZN34_INTERNAL_bbeaf154_4_k_cu_78e862644cuda3std3__47nulloptE
	.align		8
        /*0068*/ 	.dword	_ZN34_INTERNAL_bbeaf154_4_k_cu_78e862644cuda3std3__48unexpectE
	.align		8
        /*0070*/ 	.dword	_ZN34_INTERNAL_bbeaf154_4_k_cu_78e862644cuda3std6ranges3__45__cpo4swapE
	.align		8
        /*0078*/ 	.dword	_ZN34_INTERNAL_bbeaf154_4_k_cu_78e862644cuda3std6ranges3__45__cpo9iter_moveE
	.align		8
        /*0080*/ 	.dword	_ZN34_INTERNAL_bbeaf154_4_k_cu_78e862644cuda3std6ranges3__45__cpo5beginE
	.align		8
        /*0088*/ 	.dword	_ZN34_INTERNAL_bbeaf154_4_k_cu_78e862644cuda3std6ranges3__45__cpo3endE
	.align		8
        /*0090*/ 	.dword	_ZN34_INTERNAL_bbeaf154_4_k_cu_78e862644cuda3std6ranges3__45__cpo6cbeginE
	.align		8
        /*0098*/ 	.dword	_ZN34_INTERNAL_bbeaf154_4_k_cu_78e862644cuda3std6ranges3__45__cpo4cendE
	.align		8
        /*00a0*/ 	.dword	_ZN34_INTERNAL_bbeaf154_4_k_cu_78e862644cuda3std6ranges3__45__cpo7advanceE
	.align		8
        /*00a8*/ 	.dword	_ZN34_INTERNAL_bbeaf154_4_k_cu_78e862644cuda3std6ranges3__45__cpo9iter_swapE
	.align		8
        /*00b0*/ 	.dword	_ZN34_INTERNAL_bbeaf154_4_k_cu_78e862644cuda3std6ranges3__45__cpo4nextE
	.align		8
        /*00b8*/ 	.dword	_ZN34_INTERNAL_bbeaf154_4_k_cu_78e862644cuda3std6ranges3__45__cpo4prevE
	.align		8
        /*00c0*/ 	.dword	_ZN34_INTERNAL_bbeaf154_4_k_cu_78e862644cuda3std6ranges3__45__cpo4dataE
	.align		8
        /*00c8*/ 	.dword	_ZN34_INTERNAL_bbeaf154_4_k_cu_78e862644cuda3std6ranges3__45__cpo5cdataE
	.align		8
        /*00d0*/ 	.dword	_ZN34_INTERNAL_bbeaf154_4_k_cu_78e862644cuda3std6ranges3__45__cpo4sizeE
	.align		8
        /*00d8*/ 	.dword	_ZN34_INTERNAL_bbeaf154_4_k_cu_78e862644cuda3std6ranges3__45__cpo5ssizeE
	.align		8
        /*00e0*/ 	.dword	_ZN34_INTERNAL_bbeaf154_4_k_cu_78e862644cuda3std6ranges3__45__cpo8distanceE
	.align		8
        /*00e8*/ 	.dword	_ZN34_INTERNAL_bbeaf154_4_k_cu_78e862646thrust24THRUST_300001_SM_1000_NS6system6detail10sequential3seqE
	.align		8
        /*00f0*/ 	.dword	_ZN34_INTERNAL_bbeaf154_4_k_cu_78e862646thrust24THRUST_300001_SM_1000_NS12placeholders2_1E
	.align		8
        /*00f8*/ 	.dword	_ZN34_INTERNAL_bbeaf154_4_k_cu_78e862646thrust24THRUST_300001_SM_1000_NS12placeholders2_2E
	.align		8
        /*0100*/ 	.dword	_ZN34_INTERNAL_bbeaf154_4_k_cu_78e862646thrust24THRUST_300001_SM_1000_NS12placeholders2_3E
	.align		8
        /*0108*/ 	.dword	_ZN34_INTERNAL_bbeaf154_4_k_cu_78e862646thrust24THRUST_300001_SM_1000_NS12placeholders2_4E
	.align		8
        /*0110*/ 	.dword	_ZN34_INTERNAL_bbeaf154_4_k_cu_78e862646thrust24THRUST_300001_SM_1000_NS12placeholders2_5E
	.align		8
        /*0118*/ 	.dword	_ZN34_INTERNAL_bbeaf154_4_k_cu_78e862646thrust24THRUST_300001_SM_1000_NS12placeholders2_6E
	.align		8
        /*0120*/ 	.dword	_ZN34_INTERNAL_bbeaf154_4_k_cu_78e862646thrust24THRUST_300001_SM_1000_NS12placeholders2_7E
	.align		8
        /*0128*/ 	.dword	_ZN34_INTERNAL_bbeaf154_4_k_cu_78e862646thrust24THRUST_300001_SM_1000_NS12placeholders2_8E
	.align		8
        /*0130*/ 	.dword	_ZN34_INTERNAL_bbeaf154_4_k_cu_78e862646thrust24THRUST_300001_SM_1000_NS12placeholders2_9E
	.align		8
        /*0138*/ 	.dword	_ZN34_INTERNAL_bbeaf154_4_k_cu_78e862646thrust24THRUST_300001_SM_1000_NS12placeholders3_10E


//--------------------- .text._ZN3cub18CUB_300001_SM_10006detail11EmptyKernelIvEEvv --------------------------
	.section	.text._ZN3cub18CUB_300001_SM_10006detail11EmptyKernelIvEEvv,"ax",@progbits
	.align	128
        .global         _ZN3cub18CUB_300001_SM_10006detail11EmptyKernelIvEEvv
        .type           _ZN3cub18CUB_300001_SM_10006detail11EmptyKernelIvEEvv,@function
        .size           _ZN3cub18CUB_300001_SM_10006detail11EmptyKernelIvEEvv,(.L_x_11 - _ZN3cub18CUB_300001_SM_10006detail11EmptyKernelIvEEvv)
        .other          _ZN3cub18CUB_300001_SM_10006detail11EmptyKernelIvEEvv,@"STO_CUDA_ENTRY STV_DEFAULT"
_ZN3cub18CUB_300001_SM_10006detail11EmptyKernelIvEEvv:
.text._ZN3cub18CUB_300001_SM_10006detail11EmptyKernelIvEEvv:
[----:B------:R-:W-:Y:S01]  /*0000*/  LDC R1, c[0x0][0x37c] ;  /* 0x0000df00ff017b82 */ /* 0x000fe20000000800 */
[----:B------:R-:W-:Y:S05]  /*0010*/  EXIT ;  /* 0x000000000000794d */ /* 0x000fea0003800000 */
.L_x_0:
[----:B------:R-:W-:-:S00]  /*0020*/  BRA `(.L_x_0) ;  /* 0xfffffffc00fc7947 */ /* 0x000fc0000383ffff */
[----:B------:R-:W-:-:S00]  /*0030*/  NOP ;  /* 0x0000000000007918 */ /* 0x000fc00000000000 */
        /* <DEDUP_REMOVED lines=12> */
.L_x_11:


//--------------------- .text._Z14_extend_kernelIfEvPT_S1_iii --------------------------
	.section	.text._Z14_extend_kernelIfEvPT_S1_iii,"ax",@progbits
	.align	128
        .global         _Z14_extend_kernelIfEvPT_S1_iii
        .type           _Z14_extend_kernelIfEvPT_S1_iii,@function
        .size           _Z14_extend_kernelIfEvPT_S1_iii,(.L_x_12 - _Z14_extend_kernelIfEvPT_S1_iii)
        .other          _Z14_extend_kernelIfEvPT_S1_iii,@"STO_CUDA_ENTRY STV_DEFAULT"
_Z14_extend_kernelIfEvPT_S1_iii:
.text._Z14_extend_kernelIfEvPT_S1_iii:
[----:B------:R-:W-:Y:S01]  /*0000*/  LDC R1, c[0x0][0x37c] ;  /* 0x0000df00ff017b82 */ /* 0x000fe20000000800 */
[----:B------:R-:W0:Y:S07]  /*0010*/  S2R R7, SR_TID.X ;  /* 0x0000000000077919 */ /* 0x000e2e0000002100 */
[----:B------:R-:W0:Y:S01]  /*0020*/  S2UR UR4, SR_CTAID.X ;  /* 0x00000000000479c3 */ /* 0x000e220000002500 */
[----:B------:R-:W1:Y:S07]  /*0030*/  LDCU UR5, c[0x0][0x398] ;  /* 0x00007300ff0577ac */ /* 0x000e6e0008000800 */
[----:B------:R-:W0:Y:S02]  /*0040*/  LDC R0, c[0x0][0x360] ;  /* 0x0000d800ff007b82 */ /* 0x000e240000000800 */
[----:B0-----:R-:W-:-:S05]  /*0050*/  IMAD R7, R0, UR4, R7 ;  /* 0x0000000400077c24 */ /* 0x001fca000f8e0207 */
[----:B-1----:R-:W-:-:S13]  /*0060*/  ISETP.GE.AND P0, PT, R7, UR5, PT ;  /* 0x0000000507007c0c */ /* 0x002fda000bf06270 */
[----:B------:R-:W-:Y:S05]  /*0070*/  @P0 EXIT ;  /* 0x000000000000094d */ /* 0x000fea0003800000 */
[----:B------:R-:W0:Y:S01]  /*0080*/  LDCU UR4, c[0x0][0x370] ;  /* 0x00006e00ff0477ac */ /* 0x000e220008000800 */
[----:B------:R-:W-:Y:S01]  /*0090*/  BSSY.RECONVERGENT B0, `(.L_x_1) ;  /* 0x000005d000007945 */ /* 0x000fe20003800200 */
[----:B0-----:R-:W-:-:S04]  /*00a0*/  IMAD R0, R0, UR4, RZ ;  /* 0x0000000400007c24 */ /* 0x001fc8000f8e02ff */
[----:B------:R-:W0:Y:S01]  /*00b0*/  I2F.U32.RP R8, R0 ;  /* 0x0000000000087306 */ /* 0x000e220000209000 */
[----:B------:R-:W-:Y:S01]  /*00c0*/  IADD3 R4, PT, PT, R7, R0, RZ ;  /* 0x0000000007047210 */ /* 0x000fe20007ffe0ff */
[----:B------:R-:W-:Y:S01]  /*00d0*/  IMAD.MOV R9, RZ, RZ, -R0 ;  /* 0x000000ffff097224 */ /* 0x000fe200078e0a00 */
[----:B------:R-:W-:Y:S02]  /*00e0*/  ISETP.NE.U32.AND P2, PT, R0, RZ, PT ;  /* 0x000000ff0000720c */ /* 0x000fe40003f45070 */
[C---:B------:R-:W-:Y:S02]  /*00f0*/  ISETP.GE.AND P0, PT, R4.reuse, UR5, PT ;  /* 0x0000000504007c0c */ /* 0x040fe4000bf06270 */
[----:B------:R-:W-:Y:S01]  /*0100*/  VIMNMX R5, PT, PT, R4, UR5, !PT ;  /* 0x0000000504057c48 */ /* 0x000fe2000ffe0100 */
[----:B------:R-:W1:Y:S01]  /*0110*/  LDCU.64 UR4, c[0x0][0x358] ;  /* 0x00006b00ff0477ac */ /* 0x000e620008000a00 */
[----:B------:R-:W-:-:S04]  /*0120*/  SEL R6, RZ, 0x1, P0 ;  /* 0x00000001ff067807 */ /* 0x000fc80000000000 */
[----:B------:R-:W-:Y:S01]  /*0130*/  IADD3 R5, PT, PT, R5, -R4, -R6 ;  /* 0x8000000405057210 */ /* 0x000fe20007ffe806 */
[----:B0-----:R-:W0:Y:S02]  /*0140*/  MUFU.RCP R8, R8 ;  /* 0x0000000800087308 */ /* 0x001e240000001000 */
[----:B0-----:R-:W-:-:S06]  /*0150*/  VIADD R2, R8, 0xffffffe ;  /* 0x0ffffffe08027836 */ /* 0x001fcc0000000000 */
[----:B------:R0:W2:Y:S02]  /*0160*/  F2I.FTZ.U32.TRUNC.NTZ R3, R2 ;  /* 0x0000000200037305 */ /* 0x0000a4000021f000 */
[----:B0-----:R-:W-:Y:S02]  /*0170*/  IMAD.MOV.U32 R2, RZ, RZ, RZ ;  /* 0x000000ffff027224 */ /* 0x001fe400078e00ff */
[----:B--2---:R-:W-:-:S04]  /*0180*/  IMAD R9, R9, R3, RZ ;  /* 0x0000000309097224 */ /* 0x004fc800078e02ff */
[----:B------:R-:W-:-:S06]  /*0190*/  IMAD.HI.U32 R8, R3, R9, R2 ;  /* 0x0000000903087227 */ /* 0x000fcc00078e0002 */
[----:B------:R-:W-:-:S04]  /*01a0*/  IMAD.HI.U32 R3, R8, R5, RZ ;  /* 0x0000000508037227 */ /* 0x000fc800078e00ff */
[----:B------:R-:W-:-:S04]  /*01b0*/  IMAD.MOV R2, RZ, RZ, -R3 ;  /* 0x000000ffff027224 */ /* 0x000fc800078e0a03 */
[----:B------:R-:W-:-:S05]  /*01c0*/  IMAD R5, R0, R2, R5 ;  /* 0x0000000200057224 */ /* 0x000fca00078e0205 */
[----:B------:R-:W-:-:S13]  /*01d0*/  ISETP.GE.U32.AND P0, PT, R5, R0, PT ;  /* 0x000000000500720c */ /* 0x000fda0003f06070 */
[----:B------:R-:W-:Y:S01]  /*01e0*/  @P0 IADD3 R5, PT, PT, -R0, R5, RZ ;  /* 0x0000000500050210 */ /* 0x000fe20007ffe1ff */
[----:B------:R-:W-:-:S03]  /*01f0*/  @P0 VIADD R3, R3, 0x1 ;  /* 0x0000000103030836 */ /* 0x000fc60000000000 */
[----:B------:R-:W-:-:S13]  /*0200*/  ISETP.GE.U32.AND P1, PT, R5, R0, PT ;  /* 0x000000000500720c */ /* 0x000fda0003f26070 */
[----:B------:R-:W-:Y:S01]  /*0210*/  @P1 VIADD R3, R3, 0x1 ;  /* 0x0000000103031836 */ /* 0x000fe20000000000 */
[----:B------:R-:W-:-:S04]  /*0220*/  @!P2 LOP3.LUT R3, RZ, R0, RZ, 0x33, !PT ;  /* 0x00000000ff03a212 */ /* 0x000fc800078e33ff */
[----:B------:R-:W-:-:S04]  /*0230*/  IADD3 R11, PT, PT, R6, R3, RZ ;  /* 0x00000003060b7210 */ /* 0x000fc80007ffe0ff */
[C---:B------:R-:W-:Y:S02]  /*0240*/  LOP3.LUT R2, R11.reuse, 0x3, RZ, 0xc0, !PT ;  /* 0x000000030b027812 */ /* 0x040fe400078ec0ff */
[----:B------:R-:W-:Y:S02]  /*0250*/  ISETP.GE.U32.AND P0, PT, R11, 0x3, PT ;  /* 0x000000030b00780c */ /* 0x000fe40003f06070 */
[----:B------:R-:W-:-:S13]  /*0260*/  ISETP.NE.AND P1, PT, R2, 0x3, PT ;  /* 0x000000030200780c */ /* 0x000fda0003f25270 */
[----:B-1----:R-:W-:Y:S05]  /*0270*/  @!P1 BRA `(.L_x_2) ;  /* 0x0000000000f89947 */ /* 0x002fea0003800000 */
[----:B------:R-:W0:Y:S01]  /*0280*/  LDC.64 R8, c[0x0][0x390] ;  /* 0x0000e400ff087b82 */ /* 0x000e220000000a00 */
[----:B------:R-:W-:-:S07]  /*0290*/  IADD3 R11, PT, PT, R11, 0x1, RZ ;  /* 0x000000010b0b7810 */ /* 0x000fce0007ffe0ff */
[----:B------:R-:W1:Y:S08]  /*02a0*/  LDC R10, c[0x0][0x394] ;  /* 0x0000e500ff0a7b82 */ /* 0x000e700000000800 */
[----:B------:R-:W2:Y:S01]  /*02b0*/  LDC.64 R2, c[0x0][0x388] ;  /* 0x0000e200ff027b82 */ /* 0x000ea20000000a00 */
[----:B0-----:R-:W-:-:S07]  /*02c0*/  IABS R6, R8 ;  /* 0x0000000800067213 */ /* 0x001fce0000000000 */
[----:B------:R-:W0:Y:S01]  /*02d0*/  LDC.64 R4, c[0x0][0x380] ;  /* 0x0000e000ff047b82 */ /* 0x000e220000000a00 */
[----:B------:R-:W-:Y:S01]  /*02e0*/  ISETP.NE.AND P1, PT, R9, RZ, PT ;  /* 0x000000ff0900720c */ /* 0x000fe20003f25270 */
[----:B------:R-:W3:Y:S01]  /*02f0*/  I2F.RP R14, R6 ;  /* 0x00000006000e7306 */ /* 0x000ee20000209400 */
[----:B------:R-:W-:-:S05]  /*0300*/  LOP3.LUT R9, RZ, R9, RZ, 0x33, !PT ;  /* 0x00000009ff097212 */ /* 0x000fca00078e33ff */
[----:B------:R-:W4:Y:S02]  /*0310*/  LDC R8, c[0x0][0x390] ;  /* 0x0000e400ff087b82 */ /* 0x000f240000000800 */
[----:B---3--:R-:W3:Y:S02]  /*0320*/  MUFU.RCP R14, R14 ;  /* 0x0000000e000e7308 */ /* 0x008ee40000001000 */
[----:B---3--:R-:W-:Y:S01]  /*0330*/  VIADD R12, R14, 0xffffffe ;  /* 0x0ffffffe0e0c7836 */ /* 0x008fe20000000000 */
[----:B------:R-:W-:-:S05]  /*0340*/  LOP3.LUT R14, R11, 0x3, RZ, 0xc0, !PT ;  /* 0x000000030b0e7812 */ /* 0x000fca00078ec0ff */
[----:B------:R3:W5:Y:S02]  /*0350*/  F2I.FTZ.U32.TRUNC.NTZ R13, R12 ;  /* 0x0000000c000d7305 */ /* 0x000764000021f000 */
[----:B---3--:R-:W-:Y:S02]  /*0360*/  IMAD.MOV.U32 R12, RZ, RZ, RZ ;  /* 0x000000ffff0c7224 */ /* 0x008fe400078e00ff */
[----:B-----5:R-:W-:-:S04]  /*0370*/  IMAD.MOV R15, RZ, RZ, -R13 ;  /* 0x000000ffff0f7224 */ /* 0x020fc800078e0a0d */
[----:B------:R-:W-:-:S04]  /*0380*/  IMAD R15, R15, R6, RZ ;  /* 0x000000060f0f7224 */ /* 0x000fc800078e02ff */
[----:B------:R-:W-:-:S04]  /*0390*/  IMAD.HI.U32 R11, R13, R15, R12 ;  /* 0x0000000f0d0b7227 */ /* 0x000fc800078e000c */
[----:B012-4-:R-:W-:-:S07]  /*03a0*/  IMAD.MOV R12, RZ, RZ, -R14 ;  /* 0x000000ffff0c7224 */ /* 0x017fce00078e0a0e */
.L_x_3:
[----:B------:R-:W-:Y:S02]  /*03b0*/  IABS R13, R10 ;  /* 0x0000000a000d7213 */ /* 0x000fe40000000000 */
[----:B------:R-:W-:Y:S02]  /*03c0*/  IABS R18, R7 ;  /* 0x0000000700127213 */ /* 0x000fe40000000000 */
[----:B0-----:R-:W0:Y:S01]  /*03d0*/  I2F.RP R16, R13 ;  /* 0x0000000d00107306 */ /* 0x001e220000209400 */
[----:B------:R-:W-:-:S07]  /*03e0*/  ISETP.GE.AND P4, PT, R7, RZ, PT ;  /* 0x000000ff0700720c */ /* 0x000fce0003f86270 */
[----:B0-----:R-:W0:Y:S02]  /*03f0*/  MUFU.RCP R16, R16 ;  /* 0x0000001000107308 */ /* 0x001e240000001000 */
[----:B0-----:R-:W-:Y:S02]  /*0400*/  IADD3 R15, PT, PT, R16, 0xffffffe, RZ ;  /* 0x0ffffffe100f7810 */ /* 0x001fe40007ffe0ff */
[----:B------:R-:W-:-:S04]  /*0410*/  IABS R16, R8 ;  /* 0x0000000800107213 */ /* 0x000fc80000000000 */
[----:B------:R-:W0:Y:S02]  /*0420*/  F2I.FTZ.U32.TRUNC.NTZ R15, R15 ;  /* 0x0000000f000f7305 */ /* 0x000e24000021f000 */
[----:B0-----:R-:W-:-:S04]  /*0430*/  IMAD.MOV R14, RZ, RZ, -R15 ;  /* 0x000000ffff0e7224 */ /* 0x001fc800078e0a0f */
[----:B------:R-:W-:Y:S02]  /*0440*/  IMAD R17, R14, R13, RZ ;  /* 0x0000000d0e117224 */ /* 0x000fe400078e02ff */
[----:B------:R-:W-:-:S04]  /*0450*/  IMAD.MOV.U32 R14, RZ, RZ, RZ ;  /* 0x000000ffff0e7224 */ /* 0x000fc800078e00ff */
[----:B------:R-:W-:-:S04]  /*0460*/  IMAD.HI.U32 R17, R15, R17, R14 ;  /* 0x000000110f117227 */ /* 0x000fc800078e000e */
[----:B------:R-:W-:-:S04]  /*0470*/  IMAD.HI.U32 R14, R11, R18, RZ ;  /* 0x000000120b0e7227 */ /* 0x000fc800078e00ff */
[----:B------:R-:W-:Y:S01]  /*0480*/  IMAD.HI.U32 R17, R17, R18, RZ ;  /* 0x0000001211117227 */ /* 0x000fe200078e00ff */
[----:B------:R-:W-:-:S03]  /*0490*/  IADD3 R15, PT, PT, -R14, RZ, RZ ;  /* 0x000000ff0e0f7210 */ /* 0x000fc60007ffe1ff */
[----:B------:R-:W-:Y:S02]  /*04a0*/  IMAD.MOV R14, RZ, RZ, -R17 ;  /* 0x000000ffff0e7224 */ /* 0x000fe400078e0a11 */
[--C-:B------:R-:W-:Y:S02]  /*04b0*/  IMAD R15, R16, R15, R18.reuse ;  /* 0x0000000f100f7224 */ /* 0x100fe400078e0212 */
[----:B------:R-:W-:-:S03]  /*04c0*/  IMAD R14, R13, R14, R18 ;  /* 0x0000000e0d0e7224 */ /* 0x000fc600078e0212 */
[----:B------:R-:W-:Y:S02]  /*04d0*/  ISETP.GT.U32.AND P3, PT, R6, R15, PT ;  /* 0x0000000f0600720c */ /* 0x000fe40003f64070 */
[----:B------:R-:W-:-:S11]  /*04e0*/  ISETP.GT.U32.AND P2, PT, R13, R14, PT ;  /* 0x0000000e0d00720c */ /* 0x000fd60003f44070 */
[----:B------:R-:W-:Y:S02]  /*04f0*/  @!P3 IMAD.IADD R15, R15, 0x1, -R16 ;  /* 0x000000010f0fb824 */ /* 0x000fe400078e0a10 */
[-C--:B------:R-:W-:Y:S01]  /*0500*/  @!P2 IADD3 R14, PT, PT, R14, -R13.reuse, RZ ;  /* 0x8000000d0e0ea210 */ /* 0x080fe20007ffe0ff */
[----:B------:R-:W-:Y:S01]  /*0510*/  @!P2 VIADD R17, R17, 0x1 ;  /* 0x000000011111a836 */ /* 0x000fe20000000000 */
[----:B------:R-:W-:Y:S02]  /*0520*/  ISETP.NE.AND P2, PT, R8, RZ, PT ;  /* 0x000000ff0800720c */ /* 0x000fe40003f45270 */
[----:B------:R-:W-:Y:S02]  /*0530*/  ISETP.GE.U32.AND P3, PT, R14, R13, PT ;  /* 0x0000000d0e00720c */ /* 0x000fe40003f66070 */
[----:B------:R-:W-:Y:S02]  /*0540*/  LOP3.LUT R13, R7, R10, RZ, 0x3c, !PT ;  /* 0x0000000a070d7212 */ /* 0x000fe400078e3cff */
[----:B------:R-:W-:-:S02]  /*0550*/  ISETP.GT.U32.AND P6, PT, R6, R15, PT ;  /* 0x0000000f0600720c */ /* 0x000fc40003fc4070 */
[----:B------:R-:W-:-:S07]  /*0560*/  ISETP.GE.AND P5, PT, R13, RZ, PT ;  /* 0x000000ff0d00720c */ /* 0x000fce0003fa6270 */
[----:B------:R-:W-:-:S04]  /*0570*/  @P3 IADD3 R17, PT, PT, R17, 0x1, RZ ;  /* 0x0000000111113810 */ /* 0x000fc80007ffe0ff */
[----:B------:R-:W-:Y:S02]  /*0580*/  @!P6 IMAD.IADD R15, R15, 0x1, -R16 ;  /* 0x000000010f0fe824 */ /* 0x000fe400078e0a10 */
[----:B------:R-:W-:Y:S02]  /*0590*/  @!P5 IMAD.MOV R17, RZ, RZ, -R17 ;  /* 0x000000ffff11d224 */ /* 0x000fe400078e0a11 */
[----:B------:R-:W-:Y:S01]  /*05a0*/  @!P4 IMAD.MOV R15, RZ, RZ, -R15 ;  /* 0x000000ffff0fc224 */ /* 0x000fe200078e0a0f */
[----:B------:R-:W-:Y:S02]  /*05b0*/  @!P2 LOP3.LUT R15, RZ, R8, RZ, 0x33, !PT ;  /* 0x00000008ff0fa212 */ /* 0x000fe400078e33ff */
[----:B------:R-:W-:-:S05]  /*05c0*/  SEL R17, R9, R17, !P1 ;  /* 0x0000001109117207 */ /* 0x000fca0004800000 */
[----:B------:R-:W-:-:S04]  /*05d0*/  IMAD R15, R17, R8, R15 ;  /* 0x00000008110f7224 */ /* 0x000fc800078e020f */
[----:B------:R-:W-:-:S06]  /*05e0*/  IMAD.WIDE R14, R15, 0x4, R4 ;  /* 0x000000040f0e7825 */ /* 0x000fcc00078e0204 */
[----:B------:R-:W2:Y:S01]  /*05f0*/  LDG.E R15, desc[UR4][R14.64] ;  /* 0x000000040e0f7981 */ /* 0x000ea2000c1e1900 */
[----:B------:R-:W-:Y:S01]  /*0600*/  IMAD.WIDE R16, R7, 0x4, R2 ;  /* 0x0000000407107825 */ /* 0x000fe200078e0202 */
[----:B------:R-:W-:-:S03]  /*0610*/  IADD3 R12, PT, PT, R12, 0x1, RZ ;  /* 0x000000010c0c7810 */ /* 0x000fc60007ffe0ff */
[----:B------:R-:W-:Y:S01]  /*0620*/  IMAD.IADD R7, R0, 0x1, R7 ;  /* 0x0000000100077824 */ /* 0x000fe200078e0207 */
[----:B------:R-:W-:Y:S01]  /*0630*/  ISETP.NE.AND P2, PT, R12, RZ, PT ;  /* 0x000000ff0c00720c */ /* 0x000fe20003f45270 */
[----:B--2---:R0:W-:-:S12]  /*0640*/  STG.E desc[UR4][R16.64], R15 ;  /* 0x0000000f10007986 */ /* 0x0041d8000c101904 */
[----:B------:R-:W-:Y:S05]  /*0650*/  @P2 BRA `(.L_x_3) ;  /* 0xfffffffc00542947 */ /* 0x000fea000383ffff */
.L_x_2:
[----:B------:R-:W-:Y:S05]  /*0660*/  BSYNC.RECONVERGENT B0 ;  /* 0x0000000000007941 */ /* 0x000fea0003800200 */
.L_x_1:
[----:B------:R-:W-:Y:S05]  /*0670*/  @!P0 EXIT ;  /* 0x000000000000894d */ /* 0x000fea0003800000 */
[----:B------:R-:W1:Y:S01]  /*0680*/  LDC R2, c[0x0][0x390] ;  /* 0x0000e400ff027b82 */ /* 0x000e620000000800 */
[----:B------:R-:W2:Y:S07]  /*0690*/  LDCU UR6, c[0x0][0x398] ;  /* 0x00007300ff0677ac */ /* 0x000eae0008000800 */
[----:B------:R-:W3:Y:S08]  /*06a0*/  LDC R10, c[0x0][0x390] ;  /* 0x0000e400ff0a7b82 */ /* 0x000ef00000000800 */
[----:B------:R-:W4:Y:S01]  /*06b0*/  LDC R11, c[0x0][0x394] ;  /* 0x0000e500ff0b7b82 */ /* 0x000f220000000800 */
[----:B-1----:R-:W-:-:S07]  /*06c0*/  IABS R18, R2 ;  /* 0x0000000200127213 */ /* 0x002fce0000000000 */
[----:B------:R-:W1:Y:S01]  /*06d0*/  LDC.64 R4, c[0x0][0x388] ;  /* 0x0000e200ff047b82 */ /* 0x000e620000000a00 */
[----:B------:R-:W5:Y:S07]  /*06e0*/  I2F.RP R6, R18 ;  /* 0x0000001200067306 */ /* 0x000f6e0000209400 */
[----:B------:R-:W1:Y:S01]  /*06f0*/  LDC.64 R2, c[0x0][0x380] ;  /* 0x0000e000ff027b82 */ /* 0x000e620000000a00 */
[----:B-----5:R-:W5:Y:S02]  /*0700*/  MUFU.RCP R6, R6 ;  /* 0x0000000600067308 */ /* 0x020f640000001000 */
[----:B-----5:R-:W-:-:S06]  /*0710*/  VIADD R8, R6, 0xffffffe ;  /* 0x0ffffffe06087836 */ /* 0x020fcc0000000000 */
[----:B------:R5:W0:Y:S02]  /*0720*/  F2I.FTZ.U32.TRUNC.NTZ R9, R8 ;  /* 0x0000000800097305 */ /* 0x000a24000021f000 */
[----:B-----5:R-:W-:Y:S01]  /*0730*/  IMAD.MOV.U32 R8, RZ, RZ, RZ ;  /* 0x000000ffff087224 */ /* 0x020fe200078e00ff */
[----:B0-----:R-:W-:-:S05]  /*0740*/  IADD3 R17, PT, PT, RZ, -R9, RZ ;  /* 0x80000009ff117210 */ /* 0x001fca0007ffe0ff */
[----:B------:R-:W-:-:S04]  /*0750*/  IMAD R17, R17, R18, RZ ;  /* 0x0000001211117224 */ /* 0x000fc800078e02ff */
[----:B-1234-:R-:W-:-:S07]  /*0760*/  IMAD.HI.U32 R17, R9, R17, R8 ;  /* 0x0000001109117227 */ /* 0x01efce00078e0008 */
.L_x_4:
[----:B------:R-:W-:Y:S02]  /*0770*/  IABS R16, R11 ;  /* 0x0000000b00107213 */ /* 0x000fe40000000000 */
[----:B-1----:R-:W-:Y:S02]  /*0780*/  IABS R15, R7 ;  /* 0x00000007000f7213 */ /* 0x002fe40000000000 */
[----:B------:R-:W0:Y:S01]  /*0790*/  I2F.RP R6, R16 ;  /* 0x0000001000067306 */ /* 0x000e220000209400 */
[----:B------:R-:W-:Y:S02]  /*07a0*/  IABS R12, R10 ;  /* 0x0000000a000c7213 */ /* 0x000fe40000000000 */
[----:B------:R-:W-:Y:S01]  /*07b0*/  IMAD.HI.U32 R17, R17, R15, RZ ;  /* 0x0000000f11117227 */ /* 0x000fe200078e00ff */
[----:B------:R-:W-:Y:S02]  /*07c0*/  ISETP.GE.AND P2, PT, R7, RZ, PT ;  /* 0x000000ff0700720c */ /* 0x000fe40003f46270 */
[----:B------:R-:W-:Y:S01]  /*07d0*/  LOP3.LUT R14, RZ, R11, RZ, 0x33, !PT ;  /* 0x0000000bff0e7212 */ /* 0x000fe200078e33ff */
[----:B------:R-:W-:Y:S01]  /*07e0*/  IMAD.MOV R17, RZ, RZ, -R17 ;  /* 0x000000ffff117224 */ /* 0x000fe200078e0a11 */
[----:B0-----:R-:W0:Y:S02]  /*07f0*/  MUFU.RCP R6, R6 ;  /* 0x0000000600067308 */ /* 0x001e240000001000 */
[----:B0-----:R-:W-:-:S06]  /*0800*/  VIADD R8, R6, 0xffffffe ;  /* 0x0ffffffe06087836 */ /* 0x001fcc0000000000 */
[----:B------:R0:W1:Y:S02]  /*0810*/  F2I.FTZ.U32.TRUNC.NTZ R9, R8 ;  /* 0x0000000800097305 */ /* 0x000064000021f000 */
[----:B0-----:R-:W-:Y:S01]  /*0820*/  IMAD.MOV.U32 R8, RZ, RZ, RZ ;  /* 0x000000ffff087224 */ /* 0x001fe200078e00ff */
[----:B-1----:R-:W-:-:S05]  /*0830*/  IADD3 R13, PT, PT, RZ, -R9, RZ ;  /* 0x80000009ff0d7210 */ /* 0x002fca0007ffe0ff */
[----:B------:R-:W-:-:S04]  /*0840*/  IMAD R13, R13, R16, RZ ;  /* 0x000000100d0d7224 */ /* 0x000fc800078e02ff */
[----:B------:R-:W-:-:S04]  /*0850*/  IMAD.HI.U32 R13, R9, R13, R8 ;  /* 0x0000000d090d7227 */ /* 0x000fc800078e0008 */
[----:B------:R-:W-:Y:S02]  /*0860*/  IMAD R9, R12, R17, R15 ;  /* 0x000000110c097224 */ /* 0x000fe400078e020f */
[----:B------:R-:W-:-:S03]  /*0870*/  IMAD.HI.U32 R6, R13, R15, RZ ;  /* 0x0000000f0d067227 */ /* 0x000fc600078e00ff */
[----:B------:R-:W-:Y:S02]  /*0880*/  ISETP.GT.U32.AND P0, PT, R18, R9, PT ;  /* 0x000000091200720c */ /* 0x000fe40003f04070 */
[----:B------:R-:W-:-:S05]  /*0890*/  IADD3 R8, PT, PT, -R6, RZ, RZ ;  /* 0x000000ff06087210 */ /* 0x000fca0007ffe1ff */
[----:B------:R-:W-:Y:S01]  /*08a0*/  IMAD R15, R16, R8, R15 ;  /* 0x00000008100f7224 */ /* 0x000fe200078e020f */
[----:B------:R-:W-:-:S04]  /*08b0*/  LOP3.LUT R8, R7, R11, RZ, 0x3c, !PT ;  /* 0x0000000b07087212 */ /* 0x000fc800078e3cff */
[----:B------:R-:W-:Y:S01]  /*08c0*/  ISETP.GT.U32.AND P3, PT, R16, R15, PT ;  /* 0x0000000f1000720c */ /* 0x000fe20003f64070 */
[----:B------:R-:W-:Y:S01]  /*08d0*/  @!P0 IMAD.IADD R9, R9, 0x1, -R12 ;  /* 0x0000000109098824 */ /* 0x000fe200078e0a0c */
[----:B------:R-:W-:-:S04]  /*08e0*/  ISETP.GE.AND P4, PT, R8, RZ, PT ;  /* 0x000000ff0800720c */ /* 0x000fc80003f86270 */
[----:B------:R-:W-:-:S07]  /*08f0*/  ISETP.GT.U32.AND P1, PT, R18, R9, PT ;  /* 0x000000091200720c */ /* 0x000fce0003f24070 */
[----:B------:R-:W-:Y:S01]  /*0900*/  @!P3 IMAD.IADD R15, R15, 0x1, -R16 ;  /* 0x000000010f0fb824 */ /* 0x000fe200078e0a10 */
[----:B------:R-:W-:-:S04]  /*0910*/  @!P3 IADD3 R6, PT, PT, R6, 0x1, RZ ;  /* 0x000000010606b810 */ /* 0x000fc80007ffe0ff */
[----:B------:R-:W-:Y:S01]  /*0920*/  ISETP.GE.U32.AND P0, PT, R15, R16, PT ;  /* 0x000000100f00720c */ /* 0x000fe20003f06070 */
[----:B------:R-:W-:Y:S01]  /*0930*/  @!P1 IMAD.IADD R9, R9, 0x1, -R12 ;  /* 0x0000000109099824 */ /* 0x000fe200078e0a0c */
[----:B------:R-:W-:Y:S02]  /*0940*/  ISETP.NE.AND P1, PT, R10, RZ, PT ;  /* 0x000000ff0a00720c */ /* 0x000fe40003f25270 */
[----:B------:R-:W-:Y:S02]  /*0950*/  LOP3.LUT R15, RZ, R10, RZ, 0x33, !PT ;  /* 0x0000000aff0f7212 */ /* 0x000fe400078e33ff */
[----:B------:R-:W-:-:S04]  /*0960*/  @!P2 IADD3 R9, PT, PT, -R9, RZ, RZ ;  /* 0x000000ff0909a210 */ /* 0x000fc80007ffe1ff */
[----:B------:R-:W-:-:S03]  /*0970*/  SEL R8, R15, R9, !P1 ;  /* 0x000000090f087207 */ /* 0x000fc60004800000 */
[----:B------:R-:W-:Y:S01]  /*0980*/  @P0 VIADD R6, R6, 0x1 ;  /* 0x0000000106060836 */ /* 0x000fe20000000000 */
[----:B------:R-:W-:-:S03]  /*0990*/  ISETP.NE.AND P0, PT, R11, RZ, PT ;  /* 0x000000ff0b00720c */ /* 0x000fc60003f05270 */
[----:B------:R-:W-:-:S05]  /*09a0*/  @!P4 IMAD.MOV R6, RZ, RZ, -R6 ;  /* 0x000000ffff06c224 */ /* 0x000fca00078e0a06 */
[----:B------:R-:W-:-:S05]  /*09b0*/  SEL R9, R14, R6, !P0 ;  /* 0x000000060e097207 */ /* 0x000fca0004000000 */
[----:B------:R-:W-:-:S04]  /*09c0*/  IMAD R9, R9, R10, R8 ;  /* 0x0000000a09097224 */ /* 0x000fc800078e0208 */
[----:B------:R-:W-:-:S06]  /*09d0*/  IMAD.WIDE R20, R9, 0x4, R2 ;  /* 0x0000000409147825 */ /* 0x000fcc00078e0202 */
[----:B------:R-:W2:Y:S01]  /*09e0*/  LDG.E R21, desc[UR4][R20.64] ;  /* 0x0000000414157981 */ /* 0x000ea2000c1e1900 */
[----:B------:R-:W0:Y:S01]  /*09f0*/  I2F.RP R6, R12 ;  /* 0x0000000c00067306 */ /* 0x000e220000209400 */
[----:B------:R-:W-:Y:S02]  /*0a00*/  IMAD.IADD R19, R0, 0x1, R7 ;  /* 0x0000000100137824 */ /* 0x000fe400078e0207 */
[----:B------:R-:W-:-:S03]  /*0a10*/  IMAD.MOV.U32 R8, RZ, RZ, RZ ;  /* 0x000000ffff087224 */ /* 0x000fc600078e00ff */
[----:B------:R-:W-:Y:S02]  /*0a20*/  IABS R23, R19 ;  /* 0x0000001300177213 */ /* 0x000fe40000000000 */
[----:B------:R-:W-:Y:S01]  /*0a30*/  ISETP.GE.AND P5, PT, R19, RZ, PT ;  /* 0x000000ff1300720c */ /* 0x000fe20003fa6270 */
[----:B0-----:R-:W0:Y:S02]  /*0a40*/  MUFU.RCP R6, R6 ;  /* 0x0000000600067308 */ /* 0x001e240000001000 */
[----:B0-----:R-:W-:-:S06]  /*0a50*/  VIADD R9, R6, 0xffffffe ;  /* 0x0ffffffe06097836 */ /* 0x001fcc0000000000 */
[----:B------:R-:W0:Y:S02]  /*0a60*/  F2I.FTZ.U32.TRUNC.NTZ R9, R9 ;  /* 0x0000000900097305 */ /* 0x000e24000021f000 */
[----:B0-----:R-:W-:-:S05]  /*0a70*/  IADD3 R17, PT, PT, RZ, -R9, RZ ;  /* 0x80000009ff117210 */ /* 0x001fca0007ffe0ff */
[----:B------:R-:W-:-:S04]  /*0a80*/  IMAD R17, R17, R12, RZ ;  /* 0x0000000c11117224 */ /* 0x000fc800078e02ff */
[----:B------:R-:W-:-:S04]  /*0a90*/  IMAD.HI.U32 R17, R9, R17, R8 ;  /* 0x0000001109117227 */ /* 0x000fc800078e0008 */
[----:B------:R-:W-:-:S04]  /*0aa0*/  IMAD.HI.U32 R8, R13, R23, RZ ;  /* 0x000000170d087227 */ /* 0x000fc800078e00ff */
[----:B------:R-:W-:-:S04]  /*0ab0*/  IMAD.HI.U32 R6, R17, R23, RZ ;  /* 0x0000001711067227 */ /* 0x000fc800078e00ff */
[----:B------:R-:W-:Y:S01]  /*0ac0*/  IMAD.MOV R18, RZ, RZ, -R8 ;  /* 0x000000ffff127224 */ /* 0x000fe200078e0a08 */
[----:B------:R-:W-:-:S05]  /*0ad0*/  IADD3 R6, PT, PT, -R6, RZ, RZ ;  /* 0x000000ff06067210 */ /* 0x000fca0007ffe1ff */
[--C-:B------:R-:W-:Y:S01]  /*0ae0*/  IMAD R9, R12, R6, R23.reuse ;  /* 0x000000060c097224 */ /* 0x100fe200078e0217 */
[----:B------:R-:W-:Y:S01]  /*0af0*/  LOP3.LUT R6, R19, R11, RZ, 0x3c, !PT ;  /* 0x0000000b13067212 */ /* 0x000fe200078e3cff */
[----:B------:R-:W-:Y:S02]  /*0b00*/  IMAD R23, R16, R18, R23 ;  /* 0x0000001210177224 */ /* 0x000fe400078e0217 */
[----:B------:R-:W-:Y:S01]  /*0b10*/  IMAD.MOV.U32 R18, RZ, RZ, R12 ;  /* 0x000000ffff127224 */ /* 0x000fe200078e000c */
[----:B------:R-:W-:Y:S02]  /*0b20*/  ISETP.GE.AND P6, PT, R6, RZ, PT ;  /* 0x000000ff0600720c */ /* 0x000fe40003fc6270 */
[----:B------:R-:W-:Y:S02]  /*0b30*/  ISETP.GT.U32.AND P2, PT, R16, R23, PT ;  /* 0x000000171000720c */ /* 0x000fe40003f44070 */
[----:B------:R-:W-:-:S11]  /*0b40*/  ISETP.GT.U32.AND P3, PT, R18, R9, PT ;  /* 0x000000091200720c */ /* 0x000fd60003f64070 */
[----:B------:R-:W-:Y:S02]  /*0b50*/  @!P2 IMAD.IADD R23, R23, 0x1, -R16 ;  /* 0x000000011717a824 */ /* 0x000fe400078e0a10 */
[----:B------:R-:W-:Y:S01]  /*0b60*/  @!P3 IADD3 R9, PT, PT, R9, -R12, RZ ;  /* 0x8000000c0909b210 */ /* 0x000fe20007ffe0ff */
[----:B------:R-:W-:Y:S02]  /*0b70*/  @!P2 VIADD R8, R8, 0x1 ;  /* 0x000000010808a836 */ /* 0x000fe40000000000 */
[----:B------:R-:W-:Y:S02]  /*0b80*/  ISETP.GE.U32.AND P3, PT, R23, R16, PT ;  /* 0x000000101700720c */ /* 0x000fe40003f66070 */
[----:B------:R-:W-:-:S11]  /*0b90*/  ISETP.GT.U32.AND P4, PT, R18, R9, PT ;  /* 0x000000091200720c */ /* 0x000fd60003f84070 */
[----:B------:R-:W-:Y:S02]  /*0ba0*/  @P3 VIADD R8, R8, 0x1 ;  /* 0x0000000108083836 */ /* 0x000fe40000000000 */
[----:B------:R-:W-:-:S03]  /*0bb0*/  @!P4 IADD3 R9, PT, PT, R9, -R12, RZ ;  /* 0x8000000c0909c210 */ /* 0x000fc60007ffe0ff */
[----:B------:R-:W-:Y:S02]  /*0bc0*/  @!P6 IADD3 R8, PT, PT, -R8, RZ, RZ ;  /* 0x000000ff0808e210 */ /* 0x000fe40007ffe1ff */
[----:B------:R-:W-:-:S05]  /*0bd0*/  @!P5 IMAD.MOV R9, RZ, RZ, -R9 ;  /* 0x000000ffff09d224 */ /* 0x000fca00078e0a09 */
[----:B------:R-:W-:Y:S02]  /*0be0*/  SEL R6, R15, R9, !P1 ;  /* 0x000000090f067207 */ /* 0x000fe40004800000 */
[----:B------:R-:W-:-:S05]  /*0bf0*/  SEL R9, R14, R8, !P0 ;  /* 0x000000080e097207 */ /* 0x000fca0004000000 */
[----:B------:R-:W-:Y:S02]  /*0c00*/  IMAD R9, R9, R10, R6 ;  /* 0x0000000a09097224 */ /* 0x000fe400078e0206 */
[----:B------:R-:W-:-:S04]  /*0c10*/  IMAD.WIDE R6, R7, 0x4, R4 ;  /* 0x0000000407067825 */ /* 0x000fc800078e0204 */
[----:B------:R-:W-:Y:S01]  /*0c20*/  IMAD.WIDE R8, R9, 0x4, R2 ;  /* 0x0000000409087825 */ /* 0x000fe200078e0202 */
[----:B--2---:R0:W-:Y:S04]  /*0c30*/  STG.E desc[UR4][R6.64], R21 ;  /* 0x0000001506007986 */ /* 0x0041e8000c101904 */
[----:B------:R1:W2:Y:S01]  /*0c40*/  LDG.E R23, desc[UR4][R8.64] ;  /* 0x0000000408177981 */ /* 0x0002a2000c1e1900 */
[----:B------:R-:W-:-:S05]  /*0c50*/  IMAD.IADD R19, R0, 0x1, R19 ;  /* 0x0000000100137824 */ /* 0x000fca00078e0213 */
[----:B------:R-:W-:Y:S02]  /*0c60*/  IABS R27, R19 ;  /* 0x00000013001b7213 */ /* 0x000fe40000000000 */
[C---:B------:R-:W-:Y:S01]  /*0c70*/  ISETP.GE.AND P5, PT, R19.reuse, RZ, PT ;  /* 0x000000ff1300720c */ /* 0x040fe20003fa6270 */
[----:B0-----:R-:W-:Y:S01]  /*0c80*/  IMAD.WIDE R6, R0, 0x4, R6 ;  /* 0x0000000400067825 */ /* 0x001fe200078e0206 */
[----:B-1----:R-:W-:-:S03]  /*0c90*/  LOP3.LUT R8, R19, R11, RZ, 0x3c, !PT ;  /* 0x0000000b13087212 */ /* 0x002fc600078e3cff */
[----:B------:R-:W-:Y:S01]  /*0ca0*/  IMAD.HI.U32 R22, R13, R27, RZ ;  /* 0x0000001b0d167227 */ /* 0x000fe200078e00ff */
[----:B------:R-:W-:-:S03]  /*0cb0*/  ISETP.GE.AND P6, PT, R8, RZ, PT ;  /* 0x000000ff0800720c */ /* 0x000fc60003fc6270 */
[----:B------:R-:W-:Y:S01]  /*0cc0*/  IMAD.HI.U32 R20, R17, R27, RZ ;  /* 0x0000001b11147227 */ /* 0x000fe200078e00ff */
[----:B------:R-:W-:-:S03]  /*0cd0*/  IADD3 R24, PT, PT, -R22, RZ, RZ ;  /* 0x000000ff16187210 */ /* 0x000fc60007ffe1ff */
[----:B------:R-:W-:-:S04]  /*0ce0*/  IMAD.MOV R20, RZ, RZ, -R20 ;  /* 0x000000ffff147224 */ /* 0x000fc800078e0a14 */
[--C-:B------:R-:W-:Y:S02]  /*0cf0*/  IMAD R25, R12, R20, R27.reuse ;  /* 0x000000140c197224 */ /* 0x100fe400078e021b */
[----:B------:R-:W-:-:S03]  /*0d00*/  IMAD R27, R16, R24, R27 ;  /* 0x00000018101b7224 */ /* 0x000fc600078e021b */
[----:B------:R-:W-:Y:S02]  /*0d10*/  ISETP.GT.U32.AND P3, PT, R18, R25, PT ;  /* 0x000000191200720c */ /* 0x000fe40003f64070 */
[----:B------:R-:W-:-:S11]  /*0d20*/  ISETP.GT.U32.AND P2, PT, R16, R27, PT ;  /* 0x0000001b1000720c */ /* 0x000fd60003f44070 */
[----:B------:R-:W-:Y:S02]  /*0d30*/  @!P3 IMAD.IADD R25, R25, 0x1, -R12 ;  /* 0x000000011919b824 */ /* 0x000fe400078e0a0c */
[----:B------:R-:W-:Y:S01]  /*0d40*/  @!P2 IMAD.IADD R27, R27, 0x1, -R16 ;  /* 0x000000011b1ba824 */ /* 0x000fe200078e0a10 */
[----:B------:R-:W-:Y:S02]  /*0d50*/  @!P2 IADD3 R22, PT, PT, R22, 0x1, RZ ;  /* 0x000000011616a810 */ /* 0x000fe40007ffe0ff */
[----:B------:R-:W-:Y:S02]  /*0d60*/  ISETP.GT.U32.AND P4, PT, R18, R25, PT ;  /* 0x000000191200720c */ /* 0x000fe40003f84070 */
[----:B------:R-:W-:-:S11]  /*0d70*/  ISETP.GE.U32.AND P3, PT, R27, R16, PT ;  /* 0x000000101b00720c */ /* 0x000fd60003f66070 */
[----:B------:R-:W-:Y:S02]  /*0d80*/  @!P4 IMAD.IADD R25, R25, 0x1, -R12 ;  /* 0x000000011919c824 */ /* 0x000fe400078e0a0c */
[----:B------:R-:W-:-:S03]  /*0d90*/  @P3 VIADD R22, R22, 0x1 ;  /* 0x0000000116163836 */ /* 0x000fc60000000000 */
[----:B------:R-:W-:Y:S01]  /*0da0*/  @!P5 IADD3 R25, PT, PT, -R25, RZ, RZ ;  /* 0x000000ff1919d210 */ /* 0x000fe20007ffe1ff */
[----:B------:R-:W-:-:S03]  /*0db0*/  @!P6 IMAD.MOV R22, RZ, RZ, -R22 ;  /* 0x000000ffff16e224 */ /* 0x000fc600078e0a16 */
[----:B------:R-:W-:Y:S02]  /*0dc0*/  SEL R25, R15, R25, !P1 ;  /* 0x000000190f197207 */ /* 0x000fe40004800000 */
[----:B------:R-:W-:-:S05]  /*0dd0*/  SEL R9, R14, R22, !P0 ;  /* 0x000000160e097207 */ /* 0x000fca0004000000 */
[----:B------:R-:W-:-:S04]  /*0de0*/  IMAD R9, R9, R10, R25 ;  /* 0x0000000a09097224 */ /* 0x000fc800078e0219 */
[----:B------:R-:W-:Y:S01]  /*0df0*/  IMAD.WIDE R8, R9, 0x4, R2 ;  /* 0x0000000409087825 */ /* 0x000fe200078e0202 */
[----:B--2---:R0:W-:Y:S05]  /*0e00*/  STG.E desc[UR4][R6.64], R23 ;  /* 0x0000001706007986 */ /* 0x0041ea000c101904 */
[----:B------:R1:W2:Y:S01]  /*0e10*/  LDG.E R8, desc[UR4][R8.64] ;  /* 0x0000000408087981 */ /* 0x0002a2000c1e1900 */
[----:B------:R-:W-:-:S05]  /*0e20*/  IMAD.IADD R19, R0, 0x1, R19 ;  /* 0x0000000100137824 */ /* 0x000fca00078e0213 */
[----:B------:R-:W-:Y:S02]  /*0e30*/  IABS R25, R19 ;  /* 0x0000001300197213 */ /* 0x000fe40000000000 */
[C---:B------:R-:W-:Y:S02]  /*0e40*/  ISETP.GE.AND P5, PT, R19.reuse, RZ, PT ;  /* 0x000000ff1300720c */ /* 0x040fe40003fa6270 */
[----:B-1----:R-:W-:Y:S01]  /*0e50*/  LOP3.LUT R9, R19, R11, RZ, 0x3c, !PT ;  /* 0x0000000b13097212 */ /* 0x002fe200078e3cff */
[----:B------:R-:W-:-:S03]  /*0e60*/  IMAD.HI.U32 R20, R17, R25, RZ ;  /* 0x0000001911147227 */ /* 0x000fc600078e00ff */
[----:B------:R-:W-:Y:S01]  /*0e70*/  ISETP.GE.AND P6, PT, R9, RZ, PT ;  /* 0x000000ff0900720c */ /* 0x000fe20003fc6270 */
        /* <DEDUP_REMOVED lines=9> */
[----:B------:R-:W-:Y:S02]  /*0f10*/  @!P2 VIADD R21, R21, 0x1 ;  /* 0x000000011515a836 */ /* 0x000fe40000000000 */
[----:B------:R-:W-:Y:S02]  /*0f20*/  ISETP.GT.U32.AND P4, PT, R18, R13, PT ;  /* 0x0000000d1200720c */ /* 0x000fe40003f84070 */
[----:B------:R-:W-:-:S11]  /*0f30*/  ISETP.GE.U32.AND P3, PT, R25, R16, PT ;  /* 0x000000101900720c */ /* 0x000fd60003f66070 */
[----:B------:R-:W-:Y:S02]  /*0f40*/  @!P4 IADD3 R13, PT, PT, R13, -R12, RZ ;  /* 0x8000000c0d0dc210 */ /* 0x000fe40007ffe0ff */
[----:B------:R-:W-:Y:S02]  /*0f50*/  @P3 VIADD R21, R21, 0x1 ;  /* 0x0000000115153836 */ /* 0x000fe40000000000 */
[----:B------:R-:W-:Y:S02]  /*0f60*/  @!P5 IADD3 R13, PT, PT, -R13, RZ, RZ ;  /* 0x000000ff0d0dd210 */ /* 0x000fe40007ffe1ff */
[----:B------:R-:W-:Y:S02]  /*0f70*/  @!P6 IMAD.MOV R21, RZ, RZ, -R21 ;  /* 0x000000ffff15e224 */ /* 0x000fe400078e0a15 */
[----:B------:R-:W-:-:S03]  /*0f80*/  SEL R13, R15, R13, !P1 ;  /* 0x0000000d0f0d7207 */ /* 0x000fc60004800000 */
[----:B------:R-:W-:-:S05]  /*0f90*/  SEL R21, R14, R21, !P0 ;  /* 0x000000150e157207 */ /* 0x000fca0004000000 */
[----:B------:R-:W-:Y:S02]  /*0fa0*/  IMAD R13, R21, R10, R13 ;  /* 0x0000000a150d7224 */ /* 0x000fe400078e020d */
[----:B------:R-:W-:-:S04]  /*0fb0*/  IMAD.WIDE R20, R0, 0x4, R6 ;  /* 0x0000000400147825 */ /* 0x000fc800078e0206 */
[----:B------:R-:W-:Y:S01]  /*0fc0*/  IMAD.WIDE R12, R13, 0x4, R2 ;  /* 0x000000040d0c7825 */ /* 0x000fe200078e0202 */
[----:B--2---:R1:W-:Y:S05]  /*0fd0*/  STG.E desc[UR4][R20.64], R8 ;  /* 0x0000000814007986 */ /* 0x0043ea000c101904 */
[----:B------:R-:W2:Y:S01]  /*0fe0*/  LDG.E R13, desc[UR4][R12.64] ;  /* 0x000000040c0d7981 */ /* 0x000ea2000c1e1900 */
[C---:B------:R-:W-:Y:S01]  /*0ff0*/  IMAD.WIDE R14, R0.reuse, 0x4, R20 ;  /* 0x00000004000e7825 */ /* 0x040fe200078e0214 */
[----:B0-----:R-:W-:-:S04]  /*1000*/  IADD3 R7, PT, PT, R0, R19, RZ ;  /* 0x0000001300077210 */ /* 0x001fc80007ffe0ff */
[----:B------:R-:W-:Y:S01]  /*1010*/  ISETP.GE.AND P0, PT, R7, UR6, PT ;  /* 0x0000000607007c0c */ /* 0x000fe2000bf06270 */
[----:B--2---:R1:W-:-:S12]  /*1020*/  STG.E desc[UR4][R14.64], R13 ;  /* 0x0000000d0e007986 */ /* 0x0043d8000c101904 */
[----:B------:R-:W-:Y:S05]  /*1030*/  @!P0 BRA `(.L_x_4) ;  /* 0xfffffff400cc8947 */ /* 0x000fea000383ffff */
[----:B------:R-:W-:Y:S05]  /*1040*/  EXIT ;  /* 0x000000000000794d */ /* 0x000fea0003800000 */
.L_x_5:
        /* <DEDUP_REMOVED lines=11> */
.L_x_12:


//--------------------- .text._Z14_extend_kernelI6__halfEvPT_S2_iii --------------------------
	.section	.text._Z14_extend_kernelI6__halfEvPT_S2_iii,"ax",@progbits
	.align	128
        .global         _Z14_extend_kernelI6__halfEvPT_S2_iii
        .type           _Z14_extend_kernelI6__halfEvPT_S2_iii,@function
        .size           _Z14_extend_kernelI6__halfEvPT_S2_iii,(.L_x_13 - _Z14_extend_kernelI6__halfEvPT_S2_iii)
        .other          _Z14_extend_kernelI6__halfEvPT_S2_iii,@"STO_CUDA_ENTRY STV_DEFAULT"
_Z14_extend_kernelI6__halfEvPT_S2_iii:
.text._Z14_extend_kernelI6__halfEvPT_S2_iii:
        /* <DEDUP_REMOVED lines=59> */
.L_x_8:
        /* <DEDUP_REMOVED lines=36> */
[----:B------:R-:W2:Y:S01]  /*05f0*/  LDG.E.U16 R15, desc[UR4][R14.64] ;  /* 0x000000040e0f7981 */ /* 0x000ea2000c1e1500 */
[----:B------:R-:W-:Y:S01]  /*0600*/  IMAD.WIDE R16, R7, 0x2, R2 ;  /* 0x0000000207107825 */ /* 0x000fe200078e0202 */
[----:B------:R-:W-:-:S03]  /*0610*/  IADD3 R12, PT, PT, R12, 0x1, RZ ;  /* 0x000000010c0c7810 */ /* 0x000fc60007ffe0ff */
[----:B------:R-:W-:Y:S01]  /*0620*/  IMAD.IADD R7, R0, 0x1, R7 ;  /* 0x0000000100077824 */ /* 0x000fe200078e0207 */
[----:B------:R-:W-:Y:S01]  /*0630*/  ISETP.NE.AND P2, PT, R12, RZ, PT ;  /* 0x000000ff0c00720c */ /* 0x000fe20003f45270 */
[----:B--2---:R0:W-:-:S12]  /*0640*/  STG.E.U16 desc[UR4][R16.64], R15 ;  /* 0x0000000f10007986 */ /* 0x0041d8000c101504 */
[----:B------:R-:W-:Y:S05]  /*0650*/  @P2 BRA `(.L_x_8) ;  /* 0xfffffffc00542947 */ /* 0x000fea000383ffff */
.L_x_7:
[----:B------:R-:W-:Y:S05]  /*0660*/  BSYNC.RECONVERGENT B0 ;  /* 0x0000000000007941 */ /* 0x000fea0003800200 */
.L_x_6:
        /* <DEDUP_REMOVED lines=16> */
.L_x_9:
        /* <DEDUP_REMOVED lines=39> */
[----:B------:R-:W2:Y:S01]  /*09e0*/  LDG.E.U16 R21, desc[UR4][R20.64] ;  /* 0x0000000414157981 */ /* 0x000ea2000c1e1500 */
        /* <DEDUP_REMOVED lines=36> */
[----:B--2---:R0:W-:Y:S04]  /*0c30*/  STG.E.U16 desc[UR4][R6.64], R21 ;  /* 0x0000001506007986 */ /* 0x0041e8000c101504 */
[----:B------:R1:W2:Y:S01]  /*0c40*/  LDG.E.U16 R23, desc[UR4][R8.64] ;  /* 0x0000000408177981 */ /* 0x0002a2000c1e1500 */
        /* <DEDUP_REMOVED lines=27> */
[----:B--2---:R0:W-:Y:S05]  /*0e00*/  STG.E.U16 desc[UR4][R6.64], R23 ;  /* 0x0000001706007986 */ /* 0x0041ea000c101504 */
[----:B------:R1:W2:Y:S01]  /*0e10*/  LDG.E.U16 R8, desc[UR4][R8.64] ;  /* 0x0000000408087981 */ /* 0x0002a2000c1e1500 */
        /* <DEDUP_REMOVED lines=27> */
[----:B--2---:R1:W-:Y:S05]  /*0fd0*/  STG.E.U16 desc[UR4][R20.64], R8 ;  /* 0x0000000814007986 */ /* 0x0043ea000c101504 */
[----:B------:R-:W2:Y:S01]  /*0fe0*/  LDG.E.U16 R15, desc[UR4][R14.64] ;  /* 0x000000040e0f7981 */ /* 0x000ea2000c1e1500 */
[C---:B------:R-:W-:Y:S01]  /*0ff0*/  IMAD.WIDE R12, R0.reuse, 0x2, R20 ;  /* 0x00000002000c7825 */ /* 0x040fe200078e0214 */
[----:B0-----:R-:W-:-:S04]  /*1000*/  IADD3 R7, PT, PT, R0, R19, RZ ;  /* 0x0000001300077210 */ /* 0x001fc80007ffe0ff */
[----:B------:R-:W-:Y:S01]  /*1010*/  ISETP.GE.AND P0, PT, R7, UR6, PT ;  /* 0x0000000607007c0c */ /* 0x000fe2000bf06270 */
[----:B--2---:R1:W-:-:S12]  /*1020*/  STG.E.U16 desc[UR4][R12.64], R15 ;  /* 0x0000000f0c007986 */ /* 0x0043d8000c101504 */
[----:B------:R-:W-:Y:S05]  /*1030*/  @!P0 BRA `(.L_x_9) ;  /* 0xfffffff400cc8947 */ /* 0x000fea000383ffff */
[----:B------:R-:W-:Y:S05]  /*1040*/  EXIT ;  /* 0x000000000000794d */ /* 0x000fea0003800000 */
.L_x_10:
        /* <DEDUP_REMOVED lines=11> */
.L_x_13:


//--------------------- .nv.shared.reserved.0     --------------------------
	.section	.nv.shared.reserved.0,"aw",@nobits
	.weak		__nv_reservedSMEM_offset_0_alias
	.size		__nv_reservedSMEM_offset_0_alias, 0, 64
	.other		__nv_reservedSMEM_offset_0_alias,@"STO_CUDA_RESERVED_SHARED STV_DEFAULT"
__nv_reservedSMEM_offset_0_alias:
	.zero		0
	.zero		64


//--------------------- .nv.global                --------------------------
	.section	.nv.global,"aw",@nobits
.nv.global:
	.type		_ZN34_INTERNAL_bbeaf154_4_k_cu_78e862646thrust24THRUST_300001_SM_1000_NS12placeholders2_5E,@object
	.size		_ZN34_INTERNAL_bbeaf154_4_k_cu_78e862646thrust24THRUST_300001_SM_1000_NS12placeholders2_5E,(_ZN34_INTERNAL_bbeaf154_4_k_cu_78e862644cuda3std3__45__cpo6cbeginE - _ZN34_INTERNAL_bbeaf154_4_k_cu_78e862646thrust24THRUST_300001_SM_1000_NS12placeholders2_5E)
_ZN34_INTERNAL_bbeaf154_4_k_cu_78e862646thrust24THRUST_300001_SM_1000_NS12placeholders2_5E:
	.zero		1
	.type		_ZN34_INTERNAL_bbeaf154_4_k_cu_78e862644cuda3std3__45__cpo6cbeginE,@object
	.size		_ZN34_INTERNAL_bbeaf154_4_k_cu_78e862644cuda3std3__45__cpo6cbeginE,(_ZN34_INTERNAL_bbeaf154_4_k_cu_78e862644cuda3std6ranges3__45__cpo6cbeginE - _ZN34_INTERNAL_bbeaf154_4_k_cu_78e862644cuda3std3__45__cpo6cbeginE)
_ZN34_INTERNAL_bbeaf154_4_k_cu_78e862644cuda3std3__45__cpo6cbeginE:
	.zero		1
	.type		_ZN34_INTERNAL_bbeaf154_4_k_cu_78e862644cuda3std6ranges3__45__cpo6cbeginE,@object
	.size		_ZN34_INTERNAL_bbeaf154_4_k_cu_78e862644cuda3std6ranges3__45__cpo6cbeginE,(_ZN34_INTERNAL_bbeaf154_4_k_cu_78e862644cuda3std3__48in_placeE - _ZN34_INTERNAL_bbeaf154_4_k_cu_78e862644cuda3std6ranges3__45__cpo6cbeginE)
_ZN34_INTERNAL_bbeaf154_4_k_cu_78e862644cuda3std6ranges3__45__cpo6cbeginE:
	.zero		1
	.type		_ZN34_INTERNAL_bbeaf154_4_k_cu_78e862644cuda3std3__48in_placeE,@object
	.size		_ZN34_INTERNAL_bbeaf154_4_k_cu_78e862644cuda3std3__48in_placeE,(_ZN34_INTERNAL_bbeaf154_4_k_cu_78e862644cuda3std6ranges3__45__cpo4sizeE - _ZN34_INTERNAL_bbeaf154_4_k_cu_78e862644cuda3std3__48in_placeE)
_ZN34_INTERNAL_bbeaf154_4_k_cu_78e862644cuda3std3__48in_placeE:
	.zero		1
	.type		_ZN34_INTERNAL_bbeaf154_4_k_cu_78e862644cuda3std6ranges3__45__cpo4sizeE,@object
	.size		_ZN34_INTERNAL_bbeaf154_4_k_cu_78e862644cuda3std6ranges3__45__cpo4sizeE,(_ZN34_INTERNAL_bbeaf154_4_k_cu_78e862646thrust24THRUST_300001_SM_1000_NS12placeholders2_9E - _ZN34_INTERNAL_bbeaf154_4_k_cu_78e862644cuda3std6ranges3__45__cpo4sizeE)
_ZN34_INTERNAL_bbeaf154_4_k_cu_78e862644cuda3std6ranges3__45__cpo4sizeE:
	.zero		1
	.type		_ZN34_INTERNAL_bbeaf154_4_k_cu_78e862646thrust24THRUST_300001_SM_1000_NS12placeholders2_9E,@object
	.size		_ZN34_INTERNAL_bbeaf154_4_k_cu_78e862646thrust24THRUST_300001_SM_1000_NS12placeholders2_9E,(_ZN34_INTERNAL_bbeaf154_4_k_cu_78e862644cuda3std3__45__cpo7crbeginE - _ZN34_INTERNAL_bbeaf154_4_k_cu_78e862646thrust24THRUST_300001_SM_1000_NS12placeholders2_9E)
_ZN34_INTERNAL_bbeaf154_4_k_cu_78e862646thrust24THRUST_300001_SM_1000_NS12placeholders2_9E:
	.zero		1
	.type		_ZN34_INTERNAL_bbeaf154_4_k_cu_78e862644cuda3std3__45__cpo7crbeginE,@object
	.size		_ZN34_INTERNAL_bbeaf154_4_k_cu_78e862644cuda3std3__45__cpo7crbeginE,(_ZN34_INTERNAL_bbeaf154_4_k_cu_78e862644cuda3std6ranges3__45__cpo4nextE - _ZN34_INTERNAL_bbeaf154_4_k_cu_78e862644cuda3std3__45__cpo7crbeginE)
_ZN34_INTERNAL_bbeaf154_4_k_cu_78e862644cuda3std3__45__cpo7crbeginE:
	.zero		1
	.type		_ZN34_INTERNAL_bbeaf154_4_k_cu_78e862644cuda3std6ranges3__45__cpo4nextE,@object
	.size		_ZN34_INTERNAL_bbeaf154_4_k_cu_78e862644cuda3std6ranges3__45__cpo4nextE,(_ZN34_INTERNAL_bbeaf154_4_k_cu_78e862644cuda3std6ranges3__45__cpo4swapE - _ZN34_INTERNAL_bbeaf154_4_k_cu_78e862644cuda3std6ranges3__45__cpo4nextE)
_ZN34_INTERNAL_bbeaf154_4_k_cu_78e862644cuda3std6ranges3__45__cpo4nextE:
	.zero		1
	.type		_ZN34_INTERNAL_bbeaf154_4_k_cu_78e862644cuda3std6ranges3__45__cpo4swapE,@object
	.size		_ZN34_INTERNAL_bbeaf154_4_k_cu_78e862644cuda3std6ranges3__45__cpo4swapE,(_ZN34_INTERNAL_bbeaf154_4_k_cu_78e862646thrust24THRUST_300001_SM_1000_NS12placeholders2_1E - _ZN34_INTERNAL_bbeaf154_4_k_cu_78e862644cuda3std6ranges3__45__cpo4swapE)
_ZN34_INTERNAL_bbeaf154_4_k_cu_78e862644cuda3std6ranges3__45__cpo4swapE:
	.zero		1
	.type		_ZN34_INTERNAL_bbeaf154_4_k_cu_78e862646thrust24THRUST_300001_SM_1000_NS12placeholders2_1E,@object
	.size		_ZN34_INTERNAL_bbeaf154_4_k_cu_78e862646thrust24THRUST_300001_SM_1000_NS12placeholders2_1E,(_ZN34_INTERNAL_bbeaf154_4_k_cu_78e862646thrust24THRUST_300001_SM_1000_NS12placeholders2_3E - _ZN34_INTERNAL_bbeaf154_4_k_cu_78e862646thrust24THRUST_300001_SM_1000_NS12placeholders2_1E)
_ZN34_INTERNAL_bbeaf154_4_k_cu_78e862646thrust24THRUST_300001_SM_1000_NS12placeholders2_1E:
	.zero		1
	.type		_ZN34_INTERNAL_bbeaf154_4_k_cu_78e862646thrust24THRUST_300001_SM_1000_NS12placeholders2_3E,@object
	.size		_ZN34_INTERNAL_bbeaf154_4_k_cu_78e862646thrust24THRUST_300001_SM_1000_NS12placeholders2_3E,(_ZN34_INTERNAL_bbeaf154_4_k_cu_78e862644cuda3std3__45__cpo5beginE - _ZN34_INTERNAL_bbeaf154_4_k_cu_78e862646thrust24THRUST_300001_SM_1000_NS12placeholders2_3E)
_ZN34_INTERNAL_bbeaf154_4_k_cu_78e862646thrust24THRUST_300001_SM_1000_NS12placeholders2_3E:
	.zero		1
	.type		_ZN34_INTERNAL_bbeaf154_4_k_cu_78e862644cuda3std3__45__cpo5beginE,@object
	.size		_ZN34_INTERNAL_bbeaf154_4_k_cu_78e862644cuda3std3__45__cpo5beginE,(_ZN34_INTERNAL_bbeaf154_4_k_cu_78e862644cuda3std6ranges3__45__cpo5beginE - _ZN34_INTERNAL_bbeaf154_4_k_cu_78e862644cuda3std3__45__cpo5beginE)
_ZN34_INTERNAL_bbeaf154_4_k_cu_78e862644cuda3std3__45__cpo5beginE:
	.zero		1
	.type		_ZN34_INTERNAL_bbeaf154_4_k_cu_78e862644cuda3std6ranges3__45__cpo5beginE,@object
	.size		_ZN34_INTERNAL_bbeaf154_4_k_cu_78e862644cuda3std6ranges3__45__cpo5beginE,(_ZN34_INTERNAL_bbeaf154_4_k_cu_78e862644cuda3std3__436_GLOBAL__N__bbeaf154_4_k_cu_78e862646ignoreE - _ZN34_INTERNAL_bbeaf154_4_k_cu_78e862644cuda3std6ranges3__45__cpo5beginE)
_ZN34_INTERNAL_bbeaf154_4_k_cu_78e862644cuda3std6ranges3__45__cpo5beginE:
	.zero		1
	.type		_ZN34_INTERNAL_bbeaf154_4_k_cu_78e862644cuda3std3__436_GLOBAL__N__bbeaf154_4_k_cu_78e862646ignoreE,@object
	.size		_ZN34_INTERNAL_bbeaf154_4_k_cu_78e862644cuda3std3__436_GLOBAL__N__bbeaf154_4_k_cu_78e862646ignoreE,(_ZN34_INTERNAL_bbeaf154_4_k_cu_78e862644cuda3std6ranges3__45__cpo4dataE - _ZN34_INTERNAL_bbeaf154_4_k_cu_78e862644cuda3std3__436_GLOBAL__N__bbeaf154_4_k_cu_78e862646ignoreE)
_ZN34_INTERNAL_bbeaf154_4_k_cu_78e862644cuda3std3__436_GLOBAL__N__bbeaf154_4_k_cu_78e862646ignoreE:
	.zero		1
	.type		_ZN34_INTERNAL_bbeaf154_4_k_cu_78e862644cuda3std6ranges3__45__cpo4dataE,@object
	.size		_ZN34_INTERNAL_bbeaf154_4_k_cu_78e862644cuda3std6ranges3__45__cpo4dataE,(_ZN34_INTERNAL_bbeaf154_4_k_cu_78e862646thrust24THRUST_300001_SM_1000_NS12placeholders2_7E - _ZN34_INTERNAL_bbeaf154_4_k_cu_78e862644cuda3std6ranges3__45__cpo4dataE)
_ZN34_INTERNAL_bbeaf154_4_k_cu_78e862644cuda3std6ranges3__45__cpo4dataE:
	.zero		1
	.type		_ZN34_INTERNAL_bbeaf154_4_k_cu_78e862646thrust24THRUST_300001_SM_1000_NS12placeholders2_7E,@object
	.size		_ZN34_INTERNAL_bbeaf154_4_k_cu_78e862646thrust24THRUST_300001_SM_1000_NS12placeholders2_7E,(_ZN34_INTERNAL_bbeaf154_4_k_cu_78e862644cuda3std3__45__cpo6rbeginE - _ZN34_INTERNAL_bbeaf154_4_k_cu_78e862646thrust24THRUST_300001_SM_1000_NS12placeholders2_7E)
_ZN34_INTERNAL_bbeaf154_4_k_cu_78e862646thrust24THRUST_300001_SM_1000_NS12placeholders2_7E:
	.zero		1
	.type		_ZN34_INTERNAL_bbeaf154_4_k_cu_78e862644cuda3std3__45__cpo6rbeginE,@object
	.size		_ZN34_INTERNAL_bbeaf154_4_k_cu_78e862644cuda3std3__45__cpo6rbeginE,(_ZN34_INTERNAL_bbeaf154_4_k_cu_78e862644cuda3std6ranges3__45__cpo7advanceE - _ZN34_INTERNAL_bbeaf154_4_k_cu_78e862644cuda3std3__45__cpo6rbeginE)
_ZN34_INTERNAL_bbeaf154_4_k_cu_78e862644cuda3std3__45__cpo6rbeginE:
	.zero		1
	.type		_ZN34_INTERNAL_bbeaf154_4_k_cu_78e862644cuda3std6ranges3__45__cpo7advanceE,@object
	.size		_ZN34_INTERNAL_bbeaf154_4_k_cu_78e862644cuda3std6ranges3__45__cpo7advanceE,(_ZN34_INTERNAL_bbeaf154_4_k_cu_78e862644cuda3std3__47nulloptE - _ZN34_INTERNAL_bbeaf154_4_k_cu_78e862644cuda3std6ranges3__45__cpo7advanceE)
_ZN34_INTERNAL_bbeaf154_4_k_cu_78e862644cuda3std6ranges3__45__cpo7advanceE:
	.zero		1
	.type		_ZN34_INTERNAL_bbeaf154_4_k_cu_78e862644cuda3std3__47nulloptE,@object
	.size		_ZN34_INTERNAL_bbeaf154_4_k_cu_78e862644cuda3std3__47nulloptE,(_ZN34_INTERNAL_bbeaf154_4_k_cu_78e862644cuda3std6ranges3__45__cpo8distanceE - _ZN34_INTERNAL_bbeaf154_4_k_cu_78e862644cuda3std3__47nulloptE)
_ZN34_INTERNAL_bbeaf154_4_k_cu_78e862644cuda3std3__47nulloptE:
	.zero		1
	.type		_ZN34_INTERNAL_bbeaf154_4_k_cu_78e862644cuda3std6ranges3__45__cpo8distanceE,@object
	.size		_ZN34_INTERNAL_bbeaf154_4_k_cu_78e862644cuda3std6ranges3__45__cpo8distanceE,(_ZN34_INTERNAL_bbeaf154_4_k_cu_78e862646thrust24THRUST_300001_SM_1000_NS12placeholders2_6E - _ZN34_INTERNAL_bbeaf154_4_k_cu_78e862644cuda3std6ranges3__45__cpo8distanceE)
_ZN34_INTERNAL_bbeaf154_4_k_cu_78e862644cuda3std6ranges3__45__cpo8distanceE:
	.zero		1
	.type		_ZN34_INTERNAL_bbeaf154_4_k_cu_78e862646thrust24THRUST_300001_SM_1000_NS12placeholders2_6E,@object
	.size		_ZN34_INTERNAL_bbeaf154_4_k_cu_78e862646thrust24THRUST_300001_SM_1000_NS12placeholders2_6E,(_ZN34_INTERNAL_bbeaf154_4_k_cu_78e862644cuda3std3__45__cpo4cendE - _ZN34_INTERNAL_bbeaf154_4_k_cu_78e862646thrust24THRUST_300001_SM_1000_NS12placeholders2_6E)
_ZN34_INTERNAL_bbeaf154_4_k_cu_78e862646thrust24THRUST_300001_SM_1000_NS12placeholders2_6E:
	.zero		1
	.type		_ZN34_INTERNAL_bbeaf154_4_k_cu_78e862644cuda3std3__45__cpo4cendE,@object
	.size		_ZN34_INTERNAL_bbeaf154_4_k_cu_78e862644cuda3std3__45__cpo4cendE,(_ZN34_INTERNAL_bbeaf154_4_k_cu_78e862644cuda3std6ranges3__45__cpo4cendE - _ZN34_INTERNAL_bbeaf154_4_k_cu_78e862644cuda3std3__45__cpo4cendE)
_ZN34_INTERNAL_bbeaf154_4_k_cu_78e862644cuda3std3__45__cpo4cendE:
	.zero		1
	.type		_ZN34_INTERNAL_bbeaf154_4_k_cu_78e862644cuda3std6ranges3__45__cpo4cendE,@object
	.size		_ZN34_INTERNAL_bbeaf154_4_k_cu_78e862644cuda3std6ranges3__45__cpo4cendE,(_ZN34_INTERNAL_bbeaf154_4_k_cu_78e862644cuda3std3__420unreachable_sentinelE - _ZN34_INTERNAL_bbeaf154_4_k_cu_78e862644cuda3std6ranges3__45__cpo4cendE)
_ZN34_INTERNAL_bbeaf154_4_k_cu_78e862644cuda3std6ranges3__45__cpo4cendE:
	.zero		1
	.type		_ZN34_INTERNAL_bbeaf154_4_k_cu_78e862644cuda3std3__420unreachable_sentinelE,@object
	.size		_ZN34_INTERNAL_bbeaf154_4_k_cu_78e862644cuda3std3__420unreachable_sentinelE,(_ZN34_INTERNAL_bbeaf154_4_k_cu_78e862644cuda3std6ranges3__45__cpo5ssizeE - _ZN34_INTERNAL_bbeaf154_4_k_cu_78e862644cuda3std3__420unreachable_sentinelE)
_ZN34_INTERNAL_bbeaf154_4_k_cu_78e862644cuda3std3__420unreachable_sentinelE:
	.zero		1
	.type		_ZN34_INTERNAL_bbeaf154_4_k_cu_78e862644cuda3std6ranges3__45__cpo5ssizeE,@object
	.size		_ZN34_INTERNAL_bbeaf154_4_k_cu_78e862644cuda3std6ranges3__45__cpo5ssizeE,(_ZN34_INTERNAL_bbeaf154_4_k_cu_78e862646thrust24THRUST_300001_SM_1000_NS12placeholders3_10E - _ZN34_INTERNAL_bbeaf154_4_k_cu_78e862644cuda3std6ranges3__45__cpo5ssizeE)
_ZN34_INTERNAL_bbeaf154_4_k_cu_78e862644cuda3std6ranges3__45__cpo5ssizeE:
	.zero		1
	.type		_ZN34_INTERNAL_bbeaf154_4_k_cu_78e862646thrust24THRUST_300001_SM_1000_NS12placeholders3_10E,@object
	.size		_ZN34_INTERNAL_bbeaf154_4_k_cu_78e862646thrust24THRUST_300001_SM_1000_NS12placeholders3_10E,(_ZN34_INTERNAL_bbeaf154_4_k_cu_78e862644cuda3std3__45__cpo5crendE - _ZN34_INTERNAL_bbeaf154_4_k_cu_78e862646thrust24THRUST_300001_SM_1000_NS12placeholders3_10E)
_ZN34_INTERNAL_bbeaf154_4_k_cu_78e862646thrust24THRUST_300001_SM_1000_NS12placeholders3_10E:
	.zero		1
	.type		_ZN34_INTERNAL_bbeaf154_4_k_cu_78e862644cuda3std3__45__cpo5crendE,@object
	.size		_ZN34_INTERNAL_bbeaf154_4_k_cu_78e862644cuda3std3__45__cpo5crendE,(_ZN34_INTERNAL_bbeaf154_4_k_cu_78e862644cuda3std6ranges3__45__cpo4prevE - _ZN34_INTERNAL_bbeaf154_4_k_cu_78e862644cuda3std3__45__cpo5crendE)
_ZN34_INTERNAL_bbeaf154_4_k_cu_78e862644cuda3std3__45__cpo5crendE:
	.zero		1
	.type		_ZN34_INTERNAL_bbeaf154_4_k_cu_78e862644cuda3std6ranges3__45__cpo4prevE,@object
	.size		_ZN34_INTERNAL_bbeaf154_4_k_cu_78e862644cuda3std6ranges3__45__cpo4prevE,(_ZN34_INTERNAL_bbeaf154_4_k_cu_78e862644cuda3std6ranges3__45__cpo9iter_moveE - _ZN34_INTERNAL_bbeaf154_4_k_cu_78e862644cuda3std6ranges3__45__cpo4prevE)
_ZN34_INTERNAL_bbeaf154_4_k_cu_78e862644cuda3std6ranges3__45__cpo4prevE:
	.zero		1
	.type		_ZN34_INTERNAL_bbeaf154_4_k_cu_78e862644cuda3std6ranges3__45__cpo9iter_moveE,@object
	.size		_ZN34_INTERNAL_bbeaf154_4_k_cu_78e862644cuda3std6ranges3__45__cpo9iter_moveE,(_ZN34_INTERNAL_bbeaf154_4_k_cu_78e862646thrust24THRUST_300001_SM_1000_NS12placeholders2_2E - _ZN34_INTERNAL_bbeaf154_4_k_cu_78e862644cuda3std6ranges3__45__cpo9iter_moveE)
_ZN34_INTERNAL_bbeaf154_4_k_cu_78e862644cuda3std6ranges3__45__cpo9iter_moveE:
	.zero		1
	.type		_ZN34_INTERNAL_bbeaf154_4_k_cu_78e862646thrust24THRUST_300001_SM_1000_NS12placeholders2_2E,@object
	.size		_ZN34_INTERNAL_bbeaf154_4_k_cu_78e862646thrust24THRUST_300001_SM_1000_NS12placeholders2_2E,(_ZN34_INTERNAL_bbeaf154_4_k_cu_78e862646thrust24THRUST_300001_SM_1000_NS12placeholders2_4E - _ZN34_INTERNAL_bbeaf154_4_k_cu_78e862646thrust24THRUST_300001_SM_1000_NS12placeholders2_2E)
_ZN34_INTERNAL_bbeaf154_4_k_cu_78e862646thrust24THRUST_300001_SM_1000_NS12placeholders2_2E:
	.zero		1
	.type		_ZN34_INTERNAL_bbeaf154_4_k_cu_78e862646thrust24THRUST_300001_SM_1000_NS12placeholders2_4E,@object
	.size		_ZN34_INTERNAL_bbeaf154_4_k_cu_78e862646thrust24THRUST_300001_SM_1000_NS12placeholders2_4E,(_ZN34_INTERNAL_bbeaf154_4_k_cu_78e862644cuda3std3__45__cpo3endE - _ZN34_INTERNAL_bbeaf154_4_k_cu_78e862646thrust24THRUST_300001_SM_1000_NS12placeholders2_4E)
_ZN34_INTERNAL_bbeaf154_4_k_cu_78e862646thrust24THRUST_300001_SM_1000_NS12placeholders2_4E:
	.zero		1
	.type		_ZN34_INTERNAL_bbeaf154_4_k_cu_78e862644cuda3std3__45__cpo3endE,@object
	.size		_ZN34_INTERNAL_bbeaf154_4_k_cu_78e862644cuda3std3__45__cpo3endE,(_ZN34_INTERNAL_bbeaf154_4_k_cu_78e862644cuda3std6ranges3__45__cpo3endE - _ZN34_INTERNAL_bbeaf154_4_k_cu_78e862644cuda3std3__45__cpo3endE)
_ZN34_INTERNAL_bbeaf154_4_k_cu_78e862644cuda3std3__45__cpo3endE:
	.zero		1
	.type		_ZN34_INTERNAL_bbeaf154_4_k_cu_78e862644cuda3std6ranges3__45__cpo3endE,@object
	.size		_ZN34_INTERNAL_bbeaf154_4_k_cu_78e862644cuda3std6ranges3__45__cpo3endE,(_ZN34_INTERNAL_bbeaf154_4_k_cu_78e862644cuda3std3__419piecewise_constructE - _ZN34_INTERNAL_bbeaf154_4_k_cu_78e862644cuda3std6ranges3__45__cpo3endE)
_ZN34_INTERNAL_bbeaf154_4_k_cu_78e862644cuda3std6ranges3__45__cpo3endE:
	.zero		1
	.type		_ZN34_INTERNAL_bbeaf154_4_k_cu_78e862644cuda3std3__419piecewise_constructE,@object
	.size		_ZN34_INTERNAL_bbeaf154_4_k_cu_78e862644cuda3std3__419piecewise_constructE,(_ZN34_INTERNAL_bbeaf154_4_k_cu_78e862644cuda3std6ranges3__45__cpo5cdataE - _ZN34_INTERNAL_bbeaf154_4_k_cu_78e862644cuda3std3__419piecewise_constructE)
_ZN34_INTERNAL_bbeaf154_4_k_cu_78e862644cuda3std3__419piecewise_constructE:
	.zero		1
	.type		_ZN34_INTERNAL_bbeaf154_4_k_cu_78e862644cuda3std6ranges3__45__cpo5cdataE,@object
	.size		_ZN34_INTERNAL_bbeaf154_4_k_cu_78e862644cuda3std6ranges3__45__cpo5cdataE,(_ZN34_INTERNAL_bbeaf154_4_k_cu_78e862646thrust24THRUST_300001_SM_1000_NS12placeholders2_8E - _ZN34_INTERNAL_bbeaf154_4_k_cu_78e862644cuda3std6ranges3__45__cpo5cdataE)
_ZN34_INTERNAL_bbeaf154_4_k_cu_78e862644cuda3std6ranges3__45__cpo5cdataE:
	.zero		1
	.type		_ZN34_INTERNAL_bbeaf154_4_k_cu_78e862646thrust24THRUST_300001_SM_1000_NS12placeholders2_8E,@object
	.size		_ZN34_INTERNAL_bbeaf154_4_k_cu_78e862646thrust24THRUST_300001_SM_1000_NS12placeholders2_8E,(_ZN34_INTERNAL_bbeaf154_4_k_cu_78e862644cuda3std3__45__cpo4rendE - _ZN34_INTERNAL_bbeaf154_4_k_cu_78e862646thrust24THRUST_300001_SM_1000_NS12placeholders2_8E)
_ZN34_INTERNAL_bbeaf154_4_k_cu_78e862646thrust24THRUST_300001_SM_1000_NS12placeholders2_8E:
	.zero		1
	.type		_ZN34_INTERNAL_bbeaf154_4_k_cu_78e862644cuda3std3__45__cpo4rendE,@object
	.size		_ZN34_INTERNAL_bbeaf154_4_k_cu_78e862644cuda3std3__45__cpo4rendE,(_ZN34_INTERNAL_bbeaf154_4_k_cu_78e862644cuda3std6ranges3__45__cpo9iter_swapE - _ZN34_INTERNAL_bbeaf154_4_k_cu_78e862644cuda3std3__45__cpo4rendE)
_ZN34_INTERNAL_bbeaf154_4_k_cu_78e862644cuda3std3__45__cpo4rendE:
	.zero		1
	.type		_ZN34_INTERNAL_bbeaf154_4_k_cu_78e862644cuda3std6ranges3__45__cpo9iter_swapE,@object
	.size		_ZN34_INTERNAL_bbeaf154_4_k_cu_78e862644cuda3std6ranges3__45__cpo9iter_swapE,(_ZN34_INTERNAL_bbeaf154_4_k_cu_78e862644cuda3std3__48unexpectE - _ZN34_INTERNAL_bbeaf154_4_k_cu_78e862644cuda3std6ranges3__45__cpo9iter_swapE)
_ZN34_INTERNAL_bbeaf154_4_k_cu_78e862644cuda3std6ranges3__45__cpo9iter_swapE:
	.zero		1
	.type		_ZN34_INTERNAL_bbeaf154_4_k_cu_78e862644cuda3std3__48unexpectE,@object
	.size		_ZN34_INTERNAL_bbeaf154_4_k_cu_78e862644cuda3std3__48unexpectE,(_ZN34_INTERNAL_bbeaf154_4_k_cu_78e862646thrust24THRUST_300001_SM_1000_NS6system6detail10sequential3seqE - _ZN34_INTERNAL_bbeaf154_4_k_cu_78e862644cuda3std3__48unexpectE)
_ZN34_INTERNAL_bbeaf154_4_k_cu_78e862644cuda3std3__48unexpectE:
	.zero		1
	.type		_ZN34_INTERNAL_bbeaf154_4_k_cu_78e862646thrust24THRUST_300001_SM_1000_NS6system6detail10sequential3seqE,@object
	.size		_ZN34_INTERNAL_bbeaf154_4_k_cu_78e862646thrust24THRUST_300001_SM_1000_NS6system6detail10sequential3seqE,(.L_29 - _ZN34_INTERNAL_bbeaf154_4_k_cu_78e862646thrust24THRUST_300001_SM_1000_NS6system6detail10sequential3seqE)
_ZN34_INTERNAL_bbeaf154_4_k_cu_78e862646thrust24THRUST_300001_SM_1000_NS6system6detail10sequential3seqE:
	.zero		1
.L_29:


//--------------------- .nv.constant0._ZN3cub18CUB_300001_SM_10006detail11EmptyKernelIvEEvv --------------------------
	.section	.nv.constant0._ZN3cub18CUB_300001_SM_10006detail11EmptyKernelIvEEvv,"a",@progbits
	.sectionflags	@""
	.align	4
.nv.constant0._ZN3cub18CUB_300001_SM_10006detail11EmptyKernelIvEEvv:
	.zero		896


//--------------------- .nv.constant0._Z14_extend_kernelIfEvPT_S1_iii --------------------------
	.section	.nv.constant0._Z14_extend_kernelIfEvPT_S1_iii,"a",@progbits
	.sectionflags	@""
	.align	4
.nv.constant0._Z14_extend_kernelIfEvPT_S1_iii:
	.zero		924


//--------------------- .nv.constant0._Z14_extend_kernelI6__halfEvPT_S2_iii --------------------------
	.section	.nv.constant0._Z14_extend_kernelI6__halfEvPT_S2_iii,"a",@progbits
	.sectionflags	@""
	.align	4
.nv.constant0._Z14_extend_kernelI6__halfEvPT_S2_iii:
	.zero		924


//--------------------- SYMBOLS --------------------------

	.type		.nv.reservedSmem.offset0,@object
	.size		.nv.reservedSmem.offset0,0x4
